// auto-generated by cutlass_sweep.gemm — config: {"arch": "sm_90", "cluster_m": 1, "cluster_n": 1, "dtype": "e4m3", "dtype_b": "e4m3", "layout": "nt", "stages": 2, "tile_k": 64, "tile_m": 128, "tile_n": 256}
#include "cutlass/cutlass.h"
#include "cutlass/gemm/collective/collective_builder.hpp"
#include "cutlass/gemm/device/gemm_universal_adapter.h"
#include "cutlass/gemm/kernel/gemm_universal.hpp"
#include "cutlass/epilogue/collective/collective_builder.hpp"

using ElemA = cutlass::float_e4m3_t;
using ElemB = cutlass::float_e4m3_t;
using ElemCD = cutlass::float_e4m3_t;
using Acc  = float;
using TileShape    = cute::Shape<cute::_128, cute::_256, cute::_64>;
using ClusterShape = cute::Shape<cute::_1, cute::_1, cute::_1>;

using CollectiveEpilogue = typename cutlass::epilogue::collective::CollectiveBuilder<
    cutlass::arch::Sm90, cutlass::arch::OpClassTensorOp,
    TileShape, ClusterShape,
    cutlass::epilogue::collective::EpilogueTileAuto,
    Acc, Acc,
    ElemCD, cutlass::layout::RowMajor, 128 / cutlass::sizeof_bits<ElemCD>::value,
    ElemCD, cutlass::layout::RowMajor, 128 / cutlass::sizeof_bits<ElemCD>::value,
    cutlass::epilogue::collective::EpilogueScheduleAuto
  >::CollectiveOp;

using CollectiveMainloop = typename cutlass::gemm::collective::CollectiveBuilder<
    cutlass::arch::Sm90, cutlass::arch::OpClassTensorOp,
    ElemA, cutlass::layout::RowMajor, 128 / cutlass::sizeof_bits<ElemA>::value,
    ElemB, cutlass::layout::ColumnMajor, 128 / cutlass::sizeof_bits<ElemB>::value,
    Acc,
    TileShape, ClusterShape,
    cutlass::gemm::collective::StageCount<2>,
    cutlass::gemm::collective::KernelScheduleAuto
  >::CollectiveOp;

using GemmKernel = cutlass::gemm::kernel::GemmUniversal<
    cute::Shape<int,int,int,int>,
    CollectiveMainloop,
    CollectiveEpilogue
>;
using Gemm = cutlass::gemm::device::GemmUniversalAdapter<GemmKernel>;

// Force the device kernel symbol into the cubin without needing a host main.
auto* _anchor = &cutlass::device_kernel<GemmKernel>;


// ===== COMPILED SASS (sm_90a) =====

	.target	sm_90a

	.elftype	@"ET_EXEC"


//--------------------- .note.nv.tkinfo           --------------------------
	.section	.note.nv.tkinfo,"",@"SHT_NOTE"
	.sectionflags	@"SHF_NOTE_NV_TKINFO"
	.tkinfo
        /*0018*/ 	.word	0x00000002
        /*0030*/ 	.string	""
        /*0030*/ 	.string	"ptxas"
        /*0030*/ 	.string	"Cuda compilation tools, release 13.0, V13.0.88"
        /*0030*/ 	.string	"Build cuda_13.0.r13.0/compiler.36424714_0"
        /*0030*/ 	.string	"-arch sm_90a -m 64 "



//--------------------- .note.nv.cuinfo           --------------------------
	.section	.note.nv.cuinfo,"",@"SHT_NOTE"
	.sectionflags	@"SHF_NOTE_NV_CUINFO"
        /*0018*/ 	.short	0x0002
        /*001a*/ 	.short	0x005a
        /*001c*/ 	.short	0x0082
	.zero		2


//--------------------- .nv.info                  --------------------------
	.section	.nv.info,"",@"SHT_CUDA_INFO"
	.align	4


	//----- nvinfo : EIATTR_REGCOUNT
	.align		4
        /*0000*/ 	.byte	0x04, 0x2f
        /*0002*/ 	.short	(.L_12 - .L_11)
	.align		4
.L_11:
        /*0004*/ 	.word	index@(_ZN7cutlass13device_kernelINS_4gemm6kernel13GemmUniversalIN4cute5tupleIJiiiiEEENS1_10collective13CollectiveMmaINS1_37MainloopSm90TmaGmmaWarpSpecializedFP8ILi2ENS5_IJNS4_1CILi1EEESB_SB_EEENS1_35KernelTmaWarpSpecializedCooperativeEEENS5_IJNSA_ILi128EEENSA_ILi256EEENSA_ILi64EEEEEENS_12float_e4m3_tENS5_IJlSB_lEEESJ_SK_NS4_8TiledMMAINS4_8MMA_AtomIJNS4_4SM904GMMA31MMA_64x256x32_F32E4M3E4M3_SS_TNILNSO_7ScaleInE1ELSQ_1EEEEEENS4_6LayoutINS5_IJNSA_ILi2EEESB_SB_EEENS5_IJSB_NSA_ILi0EEESW_EEEEENS5_IJNS4_10UnderscoreESZ_SZ_EEEEENS4_13SM90_TMA_LOADENS4_14ComposedLayoutINS4_7SwizzleILi2ELi4ELi3EEENS4_18smem_ptr_flag_bitsILi8EEENST_INS5_IJNSA_ILi8EEESH_EEENS5_IJSH_SB_EEEEEEEvNS4_8identityES12_S1C_vS1D_EENS_8epilogue10collective6detail29Sm90TmaWarpSpecializedAdapterINS1G_15DefaultEpilogueISJ_SK_SK_NS1F_6thread17LinearCombinationISJ_Li1EffLNS1K_9ScaleType4KindE0ELNS_15FloatRoundStyleE2ESJ_EENS1_15EpilogueDefaultEEEEEvvEEEEvNT_6ParamsE)
        /*0008*/ 	.word	0x000000a8


	//----- nvinfo : EIATTR_FRAME_SIZE
	.align		4
.L_12:
        /*000c*/ 	.byte	0x04, 0x11
        /*000e*/ 	.short	(.L_14 - .L_13)
	.align		4
.L_13:
        /*0010*/ 	.word	index@(_ZN7cutlass13device_kernelINS_4gemm6kernel13GemmUniversalIN4cute5tupleIJiiiiEEENS1_10collective13CollectiveMmaINS1_37MainloopSm90TmaGmmaWarpSpecializedFP8ILi2ENS5_IJNS4_1CILi1EEESB_SB_EEENS1_35KernelTmaWarpSpecializedCooperativeEEENS5_IJNSA_ILi128EEENSA_ILi256EEENSA_ILi64EEEEEENS_12float_e4m3_tENS5_IJlSB_lEEESJ_SK_NS4_8TiledMMAINS4_8MMA_AtomIJNS4_4SM904GMMA31MMA_64x256x32_F32E4M3E4M3_SS_TNILNSO_7ScaleInE1ELSQ_1EEEEEENS4_6LayoutINS5_IJNSA_ILi2EEESB_SB_EEENS5_IJSB_NSA_ILi0EEESW_EEEEENS5_IJNS4_10UnderscoreESZ_SZ_EEEEENS4_13SM90_TMA_LOADENS4_14ComposedLayoutINS4_7SwizzleILi2ELi4ELi3EEENS4_18smem_ptr_flag_bitsILi8EEENST_INS5_IJNSA_ILi8EEESH_EEENS5_IJSH_SB_EEEEEEEvNS4_8identityES12_S1C_vS1D_EENS_8epilogue10collective6detail29Sm90TmaWarpSpecializedAdapterINS1G_15DefaultEpilogueISJ_SK_SK_NS1F_6thread17LinearCombinationISJ_Li1EffLNS1K_9ScaleType4KindE0ELNS_15FloatRoundStyleE2ESJ_EENS1_15EpilogueDefaultEEEEEvvEEEEvNT_6ParamsE)
        /*0014*/ 	.word	0x000000f8


	//----- nvinfo : EIATTR_MIN_STACK_SIZE
	.align		4
.L_14:
        /*0018*/ 	.byte	0x04, 0x12
        /*001a*/ 	.short	(.L_16 - .L_15)
	.align		4
.L_15:
        /*001c*/ 	.word	index@(_ZN7cutlass13device_kernelINS_4gemm6kernel13GemmUniversalIN4cute5tupleIJiiiiEEENS1_10collective13CollectiveMmaINS1_37MainloopSm90TmaGmmaWarpSpecializedFP8ILi2ENS5_IJNS4_1CILi1EEESB_SB_EEENS1_35KernelTmaWarpSpecializedCooperativeEEENS5_IJNSA_ILi128EEENSA_ILi256EEENSA_ILi64EEEEEENS_12float_e4m3_tENS5_IJlSB_lEEESJ_SK_NS4_8TiledMMAINS4_8MMA_AtomIJNS4_4SM904GMMA31MMA_64x256x32_F32E4M3E4M3_SS_TNILNSO_7ScaleInE1ELSQ_1EEEEEENS4_6LayoutINS5_IJNSA_ILi2EEESB_SB_EEENS5_IJSB_NSA_ILi0EEESW_EEEEENS5_IJNS4_10UnderscoreESZ_SZ_EEEEENS4_13SM90_TMA_LOADENS4_14ComposedLayoutINS4_7SwizzleILi2ELi4ELi3EEENS4_18smem_ptr_flag_bitsILi8EEENST_INS5_IJNSA_ILi8EEESH_EEENS5_IJSH_SB_EEEEEEEvNS4_8identityES12_S1C_vS1D_EENS_8epilogue10collective6detail29Sm90TmaWarpSpecializedAdapterINS1G_15DefaultEpilogueISJ_SK_SK_NS1F_6thread17LinearCombinationISJ_Li1EffLNS1K_9ScaleType4KindE0ELNS_15FloatRoundStyleE2ESJ_EENS1_15EpilogueDefaultEEEEEvvEEEEvNT_6ParamsE)
        /*0020*/ 	.word	0x000000f8
.L_16:


//--------------------- .nv.compat                --------------------------
	.section	.nv.compat,"",@"SHT_CUDA_COMPAT_INFO"
	.align	4
        /*0000*/ 	.byte	0x02, 0x09, 0x01, 0x00, 0x02, 0x02, 0x04, 0x00, 0x02, 0x05, 0x05, 0x00, 0x03, 0x07, 0x01, 0x01
        /*0010*/ 	.byte	0x02, 0x03, 0x01, 0x00, 0x02, 0x06, 0x01, 0x00, 0x04, 0x0b, 0x08, 0x00, 0x00, 0x00, 0x00, 0x00
        /*0020*/ 	.byte	0x00, 0x00, 0x00, 0x00


//--------------------- .nv.info._ZN7cutlass13device_kernelINS_4gemm6kernel13GemmUniversalIN4cute5tupleIJiiiiEEENS1_10collective13CollectiveMmaINS1_37MainloopSm90TmaGmmaWarpSpecializedFP8ILi2ENS5_IJNS4_1CILi1EEESB_SB_EEENS1_35KernelTmaWarpSpecializedCooperativeEEENS5_IJNSA_ILi128EEENSA_ILi256EEENSA_ILi64EEEEEENS_12float_e4m3_tENS5_IJlSB_lEEESJ_SK_NS4_8TiledMMAINS4_8MMA_AtomIJNS4_4SM904GMMA31MMA_64x256x32_F32E4M3E4M3_SS_TNILNSO_7ScaleInE1ELSQ_1EEEEEENS4_6LayoutINS5_IJNSA_ILi2EEESB_SB_EEENS5_IJSB_NSA_ILi0EEESW_EEEEENS5_IJNS4_10UnderscoreESZ_SZ_EEEEENS4_13SM90_TMA_LOADENS4_14ComposedLayoutINS4_7SwizzleILi2ELi4ELi3EEENS4_18smem_ptr_flag_bitsILi8EEENST_INS5_IJNSA_ILi8EEESH_EEENS5_IJSH_SB_EEEEEEEvNS4_8identityES12_S1C_vS1D_EENS_8epilogue10collective6detail29Sm90TmaWarpSpecializedAdapterINS1G_15DefaultEpilogueISJ_SK_SK_NS1F_6thread17LinearCombinationISJ_Li1EffLNS1K_9ScaleType4KindE0ELNS_15FloatRoundStyleE2ESJ_EENS1_15EpilogueDefaultEEEEEvvEEEEvNT_6ParamsE --------------------------
	.section	.nv.info._ZN7cutlass13device_kernelINS_4gemm6kernel13GemmUniversalIN4cute5tupleIJiiiiEEENS1_10collective13CollectiveMmaINS1_37MainloopSm90TmaGmmaWarpSpecializedFP8ILi2ENS5_IJNS4_1CILi1EEESB_SB_EEENS1_35KernelTmaWarpSpecializedCooperativeEEENS5_IJNSA_ILi128EEENSA_ILi256EEENSA_ILi64EEEEEENS_12float_e4m3_tENS5_IJlSB_lEEESJ_SK_NS4_8TiledMMAINS4_8MMA_AtomIJNS4_4SM904GMMA31MMA_64x256x32_F32E4M3E4M3_SS_TNILNSO_7ScaleInE1ELSQ_1EEEEEENS4_6LayoutINS5_IJNSA_ILi2EEESB_SB_EEENS5_IJSB_NSA_ILi0EEESW_EEEEENS5_IJNS4_10UnderscoreESZ_SZ_EEEEENS4_13SM90_TMA_LOADENS4_14ComposedLayoutINS4_7SwizzleILi2ELi4ELi3EEENS4_18smem_ptr_flag_bitsILi8EEENST_INS5_IJNSA_ILi8EEESH_EEENS5_IJSH_SB_EEEEEEEvNS4_8identityES12_S1C_vS1D_EENS_8epilogue10collective6detail29Sm90TmaWarpSpecializedAdapterINS1G_15DefaultEpilogueISJ_SK_SK_NS1F_6thread17LinearCombinationISJ_Li1EffLNS1K_9ScaleType4KindE0ELNS_15FloatRoundStyleE2ESJ_EENS1_15EpilogueDefaultEEEEEvvEEEEvNT_6ParamsE,"",@"SHT_CUDA_INFO"
	.sectionflags	@""
	.align	4


	//----- nvinfo : EIATTR_CUDA_API_VERSION
	.align		4
        /*0000*/ 	.byte	0x04, 0x37
        /*0002*/ 	.short	(.L_18 - .L_17)
.L_17:
        /*0004*/ 	.word	0x00000082


	//----- nvinfo : EIATTR_KPARAM_INFO
	.align		4
.L_18:
        /*0008*/ 	.byte	0x04, 0x17
        /*000a*/ 	.short	(.L_20 - .L_19)
.L_19:
        /*000c*/ 	.word	0x00000000
        /*0010*/ 	.short	0x0000
        /*0012*/ 	.short	0x0070
        /*0014*/ 	.byte	0x00, 0xf0, 0x01, 0x10


	//----- nvinfo : EIATTR_SPARSE_MMA_MASK
	.align		4
.L_20:
        /*0018*/ 	.byte	0x03, 0x50
        /*001a*/ 	.short	0x0000


	//----- nvinfo : EIATTR_MAXREG_COUNT
	.align		4
        /*001c*/ 	.byte	0x03, 0x1b
        /*001e*/ 	.short	0x00a8


	//----- nvinfo : EIATTR_NUM_BARRIERS
	.align		4
        /*0020*/ 	.byte	0x02, 0x4c
        /*0022*/ 	.byte	0x01
	.zero		1


	//----- nvinfo : EIATTR_ANNOTATIONS
	.align		4
        /*0024*/ 	.byte	0x04, 0x55
        /*0026*/ 	.short	(.L_22 - .L_21)


	//   ....[0]....
.L_21:
        /*0028*/ 	.word	0x00000001
        /*002c*/ 	.byte	0x50, 0x05, 0x00, 0x00, 0x01, 0x00, 0x00, 0x00, 0x70, 0x05, 0x00, 0x00, 0x01, 0x00, 0x00, 0x00
        /* <DEDUP_REMOVED lines=190> */
        /*0c1c*/ 	.byte	0x30, 0xfe, 0x00, 0x00, 0x01, 0x00, 0x00, 0x00, 0x80, 0xfe, 0x00, 0x00


	//----- nvinfo : EIATTR_MERCURY_ISA_VERSION
	.align		4
.L_22:
        /*0c28*/ 	.byte	0x03, 0x5f
        /*0c2a*/ 	.short	0x0101


	//----- nvinfo : EIATTR_INT_WARP_WIDE_INSTR_OFFSETS
	.align		4
        /*0c2c*/ 	.byte	0x04, 0x31
        /*0c2e*/ 	.short	(.L_24 - .L_23)


	//   ....[0]....
.L_23:
        /*0c30*/ 	.word	0x00000420


	//   ....[1]....
        /*0c34*/ 	.word	0x00000430


	//   ....[2]....
        /*0c38*/ 	.word	0x00000560


	//----- nvinfo : EIATTR_COOP_GROUP_MASK_REGIDS
	.align		4
.L_24:
        /*0c3c*/ 	.byte	0x04, 0x29
        /*0c3e*/ 	.short	(.L_26 - .L_25)


	//   ....[0]....
.L_25:
        /*0c40*/ 	.word	0xffffffff


	//   ....[1]....
        /*0c44*/ 	.word	0xffffffff


	//   ....[2]....
        /*0c48*/ 	.word	0xffffffff


	//   ....[3]....
        /*0c4c*/ 	.word	0xffffffff


	//   ....[4]....
        /*0c50*/ 	.word	0xffffffff


	//----- nvinfo : EIATTR_COOP_GROUP_INSTR_OFFSETS
	.align		4
.L_26:
        /*0c54*/ 	.byte	0x04, 0x28
        /*0c56*/ 	.short	(.L_28 - .L_27)


	//   ....[0]....
.L_27:
        /*0c58*/ 	.word	0x00000070


	//   ....[1]....
        /*0c5c*/ 	.word	0x00000080


	//   ....[2]....
        /*0c60*/ 	.word	0x000001a0


	//   ....[3]....
        /*0c64*/ 	.word	0x00000370


	//   ....[4]....
        /*0c68*/ 	.word	0x000012b0


	//----- nvinfo : EIATTR_REG_RECONFIG
	.align		4
.L_28:
        /*0c6c*/ 	.byte	0x01, 0x54
	.zero		2


	//----- nvinfo : EIATTR_MBARRIER_INSTR_OFFSETS
	.align		4
        /*0c70*/ 	.byte	0x04, 0x39
        /*0c72*/ 	.short	(.L_30 - .L_29)


	//   ....[0]....
.L_29:
        /*0c74*/ 	.word	0x00000320
        /*0c78*/ 	.word	0x000000ff
        /*0c7c*/ 	.word	0x00000000
        /*0c80*/ 	.short	0x0100
        /*0c82*/ 	.byte	0x09
	.zero		1


	//   ....[1]....
        /*0c84*/ 	.word	0x00000330
        /*0c88*/ 	.word	0x000000ff
        /*0c8c*/ 	.word	0x00000010
        /*0c90*/ 	.short	0x0100
        /*0c92*/ 	.byte	0x09
	.zero		1


	//   ....[2]....
        /*0c94*/ 	.word	0x00000340
        /*0c98*/ 	.word	0x000000ff
        /*0c9c*/ 	.word	0x00000008
        /*0ca0*/ 	.short	0x0100
        /*0ca2*/ 	.byte	0x09
	.zero		1


	//   ....[3]....
        /*0ca4*/ 	.word	0x00000350
        /*0ca8*/ 	.word	0x000000ff
        /*0cac*/ 	.word	0x00000018
        /*0cb0*/ 	.short	0x0100
        /*0cb2*/ 	.byte	0x09
	.zero		1


	//   ....[4]....
        /*0cb4*/ 	.word	0x00000590
        /*0cb8*/ 	.word	0x000000ff
        /*0cbc*/ 	.word	0x00000030
        /*0cc0*/ 	.short	0x0100
        /*0cc2*/ 	.byte	0x06
	.zero		1


	//   ....[5]....
        /*0cc4*/ 	.word	0x000005a0
        /*0cc8*/ 	.word	0x000000ff
        /*0ccc*/ 	.word	0x00000038
        /*0cd0*/ 	.short	0x0100
        /*0cd2*/ 	.byte	0x06
	.zero		1


	//   ....[6]....
        /*0cd4*/ 	.word	0x00001ab0
        /*0cd8*/ 	.word	0x000000ff
        /*0cdc*/ 	.word	0x00000000
        /*0ce0*/ 	.short	0x010a
        /*0ce2*/ 	.byte	0x06
	.zero		1


	//   ....[7]....
        /*0ce4*/ 	.word	0x00001af0
        /*0ce8*/ 	.word	0x000000ff
        /*0cec*/ 	.word	0x00000000
        /*0cf0*/ 	.short	0x010a
        /*0cf2*/ 	.byte	0x06
	.zero		1


	//   ....[8]....
        /*0cf4*/ 	.word	0x00002d00
        /*0cf8*/ 	.word	0x000000ff
        /*0cfc*/ 	.word	0x00000000
        /*0d00*/ 	.short	0x010a
        /*0d02*/ 	.byte	0x09
	.zero		1


	//   ....[9]....
        /*0d04*/ 	.word	0x00002d40
        /*0d08*/ 	.word	0x000000ff
        /*0d0c*/ 	.word	0x00000000
        /*0d10*/ 	.short	0x010a
        /*0d12*/ 	.byte	0x09
	.zero		1


	//   ....[10]....
        /*0d14*/ 	.word	0x00003d40
        /*0d18*/ 	.word	0x000000ff
        /*0d1c*/ 	.word	0x00000000
        /*0d20*/ 	.short	0x0101
        /*0d22*/ 	.byte	0x08
	.zero		1


	//   ....[11]....
        /*0d24*/ 	.word	0x00004ee0
        /*0d28*/ 	.word	0x000000ff
        /*0d2c*/ 	.word	0x00000000
        /*0d30*/ 	.short	0x0101
        /*0d32*/ 	.byte	0x06
	.zero		1


	//   ....[12]....
        /*0d34*/ 	.word	0x0000f1b0
        /*0d38*/ 	.word	0x0000000d
        /*0d3c*/ 	.word	0x00000010
        /*0d40*/ 	.short	0x010a
        /*0d42*/ 	.byte	0x3f
	.zero		1


	//   ....[13]....
        /*0d44*/ 	.word	0x0000f5c0
        /*0d48*/ 	.word	0x00000003
        /*0d4c*/ 	.word	0x00000038
        /*0d50*/ 	.short	0x0101
        /*0d52*/ 	.byte	0x3f
	.zero		1


	//   ....[14]....
        /*0d54*/ 	.word	0x0000fcf0
        /*0d58*/ 	.word	0x00000007
        /*0d5c*/ 	.word	0x00000000
        /*0d60*/ 	.short	0x010a
        /*0d62*/ 	.byte	0x3f
	.zero		1


	//   ....[15]....
        /*0d64*/ 	.word	0x0000fd70
        /*0d68*/ 	.word	0x00000003
        /*0d6c*/ 	.word	0x00000000
        /*0d70*/ 	.short	0x010a
        /*0d72*/ 	.byte	0x3f
	.zero		1


	//   ....[16]....
        /*0d74*/ 	.word	0x0000fde0
        /*0d78*/ 	.word	0x00000003
        /*0d7c*/ 	.word	0x00000000
        /*0d80*/ 	.short	0x010a
        /*0d82*/ 	.byte	0x3f
	.zero		1


	//   ....[17]....
        /*0d84*/ 	.word	0x0000fe50
        /*0d88*/ 	.word	0x00000000
        /*0d8c*/ 	.word	0x00000000
        /*0d90*/ 	.short	0x010a
        /*0d92*/ 	.byte	0x3f
	.zero		1


	//   ....[18]....
        /*0d94*/ 	.word	0x0000ff30
        /*0d98*/ 	.word	0x0000000d
        /*0d9c*/ 	.word	0x00000010
        /*0da0*/ 	.short	0x010a
        /*0da2*/ 	.byte	0x3f
	.zero		1


	//   ....[19]....
        /*0da4*/ 	.word	0x00010010
        /*0da8*/ 	.word	0x00000007
        /*0dac*/ 	.word	0x00000000
        /*0db0*/ 	.short	0x010a
        /*0db2*/ 	.byte	0x3f
	.zero		1


	//----- nvinfo : EIATTR_NUM_MBARRIERS
	.align		4
.L_30:
        /*0db4*/ 	.byte	0x03, 0x38
        /*0db6*/ 	.short	0x0006


	//----- nvinfo : EIATTR_EXIT_INSTR_OFFSETS
	.align		4
        /*0db8*/ 	.byte	0x04, 0x1c
        /*0dba*/ 	.short	(.L_32 - .L_31)


	//   ....[0]....
.L_31:
        /*0dbc*/ 	.word	0x00000600


	//   ....[1]....
        /*0dc0*/ 	.word	0x00000f50


	//   ....[2]....
        /*0dc4*/ 	.word	0x0000e7f0


	//   ....[3]....
        /*0dc8*/ 	.word	0x0000ee40


	//   ....[4]....
        /*0dcc*/ 	.word	0x0000fdc0


	//----- nvinfo : EIATTR_MAX_THREADS
	.align		4
.L_32:
        /*0dd0*/ 	.byte	0x04, 0x05
        /*0dd2*/ 	.short	(.L_34 - .L_33)
.L_33:
        /*0dd4*/ 	.word	0x00000180
        /*0dd8*/ 	.word	0x00000001
        /*0ddc*/ 	.word	0x00000001


	//----- nvinfo : EIATTR_CRS_STACK_SIZE
	.align		4
.L_34:
        /*0de0*/ 	.byte	0x04, 0x1e
        /*0de2*/ 	.short	(.L_36 - .L_35)
.L_35:
        /*0de4*/ 	.word	0x00000000


	//----- nvinfo : EIATTR_CBANK_PARAM_SIZE
	.align		4
.L_36:
        /*0de8*/ 	.byte	0x03, 0x19
        /*0dea*/ 	.short	0x0470


	//----- nvinfo : EIATTR_PARAM_CBANK
	.align		4
        /*0dec*/ 	.byte	0x04, 0x0a
        /*0dee*/ 	.short	(.L_38 - .L_37)
	.align		4
.L_37:
        /*0df0*/ 	.word	index@(.nv.constant0._ZN7cutlass13device_kernelINS_4gemm6kernel13GemmUniversalIN4cute5tupleIJiiiiEEENS1_10collective13CollectiveMmaINS1_37MainloopSm90TmaGmmaWarpSpecializedFP8ILi2ENS5_IJNS4_1CILi1EEESB_SB_EEENS1_35KernelTmaWarpSpecializedCooperativeEEENS5_IJNSA_ILi128EEENSA_ILi256EEENSA_ILi64EEEEEENS_12float_e4m3_tENS5_IJlSB_lEEESJ_SK_NS4_8TiledMMAINS4_8MMA_AtomIJNS4_4SM904GMMA31MMA_64x256x32_F32E4M3E4M3_SS_TNILNSO_7ScaleInE1ELSQ_1EEEEEENS4_6LayoutINS5_IJNSA_ILi2EEESB_SB_EEENS5_IJSB_NSA_ILi0EEESW_EEEEENS5_IJNS4_10UnderscoreESZ_SZ_EEEEENS4_13SM90_TMA_LOADENS4_14ComposedLayoutINS4_7SwizzleILi2ELi4ELi3EEENS4_18smem_ptr_flag_bitsILi8EEENST_INS5_IJNSA_ILi8EEESH_EEENS5_IJSH_SB_EEEEEEEvNS4_8identityES12_S1C_vS1D_EENS_8epilogue10collective6detail29Sm90TmaWarpSpecializedAdapterINS1G_15DefaultEpilogueISJ_SK_SK_NS1F_6thread17LinearCombinationISJ_Li1EffLNS1K_9ScaleType4KindE0ELNS_15FloatRoundStyleE2ESJ_EENS1_15EpilogueDefaultEEEEEvvEEEEvNT_6ParamsE)
        /*0df4*/ 	.short	0x0210
        /*0df6*/ 	.short	0x0470


	//----- nvinfo : EIATTR_SW_WAR
	.align		4
.L_38:
        /*0df8*/ 	.byte	0x04, 0x36
        /*0dfa*/ 	.short	(.L_40 - .L_39)
.L_39:
        /*0dfc*/ 	.word	0x00000008
.L_40:


//--------------------- .nv.callgraph             --------------------------
	.section	.nv.callgraph,"",@"SHT_CUDA_CALLGRAPH"
	.align	4
	.sectionentsize	8
	.align		4
        /*0000*/ 	.word	0x00000000
	.align		4
        /*0004*/ 	.word	0xffffffff
	.align		4
        /*0008*/ 	.word	0x00000000
	.align		4
        /*000c*/ 	.word	0xfffffffe
	.align		4
        /*0010*/ 	.word	0x00000000
	.align		4
        /*0014*/ 	.word	0xfffffffd
	.align		4
        /*0018*/ 	.word	0x00000000
	.align		4
        /*001c*/ 	.word	0xfffffffc


//--------------------- .nv.constant4             --------------------------
	.section	.nv.constant4,"a",@progbits
	.align	8
	.align		8
.nv.constant4:
        /*0000*/ 	.dword	_ZN40_INTERNAL_612395a9_4_k_cu_89c49dc9_273194cuda3std3__45__cpo5beginE
	.align		8
        /*0008*/ 	.dword	_ZN40_INTERNAL_612395a9_4_k_cu_89c49dc9_273194cuda3std3__45__cpo3endE
	.align		8
        /*0010*/ 	.dword	_ZN40_INTERNAL_612395a9_4_k_cu_89c49dc9_273194cuda3std3__45__cpo6cbeginE
	.align		8
        /*0018*/ 	.dword	_ZN40_INTERNAL_612395a9_4_k_cu_89c49dc9_273194cuda3std3__45__cpo4cendE
	.align		8
        /*0020*/ 	.dword	_ZN40_INTERNAL_612395a9_4_k_cu_89c49dc9_273194cuda3std3__442_GLOBAL__N__612395a9_4_k_cu_89c49dc9_273196ignoreE
	.align		8
        /*0028*/ 	.dword	_ZN40_INTERNAL_612395a9_4_k_cu_89c49dc9_273194cuda3std3__419piecewise_constructE
	.align		8
        /*0030*/ 	.dword	_ZN40_INTERNAL_612395a9_4_k_cu_89c49dc9_273194cuda3std3__48in_placeE
	.align		8
        /*0038*/ 	.dword	_ZN40_INTERNAL_612395a9_4_k_cu_89c49dc9_273194cuda3std6ranges3__45__cpo4swapE
	.align		8
        /*0040*/ 	.dword	_ZN40_INTERNAL_612395a9_4_k_cu_89c49dc9_273194cuda3std6ranges3__45__cpo9iter_moveE
	.align		8
        /*0048*/ 	.dword	_ZN40_INTERNAL_612395a9_4_k_cu_89c49dc9_273194cute7productE
	.align		8
        /*0050*/ 	.dword	_ZN40_INTERNAL_612395a9_4_k_cu_89c49dc9_273194cute1_E


//--------------------- .text._ZN7cutlass13device_kernelINS_4gemm6kernel13GemmUniversalIN4cute5tupleIJiiiiEEENS1_10collective13CollectiveMmaINS1_37MainloopSm90TmaGmmaWarpSpecializedFP8ILi2ENS5_IJNS4_1CILi1EEESB_SB_EEENS1_35KernelTmaWarpSpecializedCooperativeEEENS5_IJNSA_ILi128EEENSA_ILi256EEENSA_ILi64EEEEEENS_12float_e4m3_tENS5_IJlSB_lEEESJ_SK_NS4_8TiledMMAINS4_8MMA_AtomIJNS4_4SM904GMMA31MMA_64x256x32_F32E4M3E4M3_SS_TNILNSO_7ScaleInE1ELSQ_1EEEEEENS4_6LayoutINS5_IJNSA_ILi2EEESB_SB_EEENS5_IJSB_NSA_ILi0EEESW_EEEEENS5_IJNS4_10UnderscoreESZ_SZ_EEEEENS4_13SM90_TMA_LOADENS4_14ComposedLayoutINS4_7SwizzleILi2ELi4ELi3EEENS4_18smem_ptr_flag_bitsILi8EEENST_INS5_IJNSA_ILi8EEESH_EEENS5_IJSH_SB_EEEEEEEvNS4_8identityES12_S1C_vS1D_EENS_8epilogue10collective6detail29Sm90TmaWarpSpecializedAdapterINS1G_15DefaultEpilogueISJ_SK_SK_NS1F_6thread17LinearCombinationISJ_Li1EffLNS1K_9ScaleType4KindE0ELNS_15FloatRoundStyleE2ESJ_EENS1_15EpilogueDefaultEEEEEvvEEEEvNT_6ParamsE --------------------------
	.section	.text._ZN7cutlass13device_kernelINS_4gemm6kernel13GemmUniversalIN4cute5tupleIJiiiiEEENS1_10collective13CollectiveMmaINS1_37MainloopSm90TmaGmmaWarpSpecializedFP8ILi2ENS5_IJNS4_1CILi1EEESB_SB_EEENS1_35KernelTmaWarpSpecializedCooperativeEEENS5_IJNSA_ILi128EEENSA_ILi256EEENSA_ILi64EEEEEENS_12float_e4m3_tENS5_IJlSB_lEEESJ_SK_NS4_8TiledMMAINS4_8MMA_AtomIJNS4_4SM904GMMA31MMA_64x256x32_F32E4M3E4M3_SS_TNILNSO_7ScaleInE1ELSQ_1EEEEEENS4_6LayoutINS5_IJNSA_ILi2EEESB_SB_EEENS5_IJSB_NSA_ILi0EEESW_EEEEENS5_IJNS4_10UnderscoreESZ_SZ_EEEEENS4_13SM90_TMA_LOADENS4_14ComposedLayoutINS4_7SwizzleILi2ELi4ELi3EEENS4_18smem_ptr_flag_bitsILi8EEENST_INS5_IJNSA_ILi8EEESH_EEENS5_IJSH_SB_EEEEEEEvNS4_8identityES12_S1C_vS1D_EENS_8epilogue10collective6detail29Sm90TmaWarpSpecializedAdapterINS1G_15DefaultEpilogueISJ_SK_SK_NS1F_6thread17LinearCombinationISJ_Li1EffLNS1K_9ScaleType4KindE0ELNS_15FloatRoundStyleE2ESJ_EENS1_15EpilogueDefaultEEEEEvvEEEEvNT_6ParamsE,"ax",@progbits
	.align	128
.text._ZN7cutlass13device_kernelINS_4gemm6kernel13GemmUniversalIN4cute5tupleIJiiiiEEENS1_10collective13CollectiveMmaINS1_37MainloopSm90TmaGmmaWarpSpecializedFP8ILi2ENS5_IJNS4_1CILi1EEESB_SB_EEENS1_35KernelTmaWarpSpecializedCooperativeEEENS5_IJNSA_ILi128EEENSA_ILi256EEENSA_ILi64EEEEEENS_12float_e4m3_tENS5_IJlSB_lEEESJ_SK_NS4_8TiledMMAINS4_8MMA_AtomIJNS4_4SM904GMMA31MMA_64x256x32_F32E4M3E4M3_SS_TNILNSO_7ScaleInE1ELSQ_1EEEEEENS4_6LayoutINS5_IJNSA_ILi2EEESB_SB_EEENS5_IJSB_NSA_ILi0EEESW_EEEEENS5_IJNS4_10UnderscoreESZ_SZ_EEEEENS4_13SM90_TMA_LOADENS4_14ComposedLayoutINS4_7SwizzleILi2ELi4ELi3EEENS4_18smem_ptr_flag_bitsILi8EEENST_INS5_IJNSA_ILi8EEESH_EEENS5_IJSH_SB_EEEEEEEvNS4_8identityES12_S1C_vS1D_EENS_8epilogue10collective6detail29Sm90TmaWarpSpecializedAdapterINS1G_15DefaultEpilogueISJ_SK_SK_NS1F_6thread17LinearCombinationISJ_Li1EffLNS1K_9ScaleType4KindE0ELNS_15FloatRoundStyleE2ESJ_EENS1_15EpilogueDefaultEEEEEvvEEEEvNT_6ParamsE:
        .type           _ZN7cutlass13device_kernelINS_4gemm6kernel13GemmUniversalIN4cute5tupleIJiiiiEEENS1_10collective13CollectiveMmaINS1_37MainloopSm90TmaGmmaWarpSpecializedFP8ILi2ENS5_IJNS4_1CILi1EEESB_SB_EEENS1_35KernelTmaWarpSpecializedCooperativeEEENS5_IJNSA_ILi128EEENSA_ILi256EEENSA_ILi64EEEEEENS_12float_e4m3_tENS5_IJlSB_lEEESJ_SK_NS4_8TiledMMAINS4_8MMA_AtomIJNS4_4SM904GMMA31MMA_64x256x32_F32E4M3E4M3_SS_TNILNSO_7ScaleInE1ELSQ_1EEEEEENS4_6LayoutINS5_IJNSA_ILi2EEESB_SB_EEENS5_IJSB_NSA_ILi0EEESW_EEEEENS5_IJNS4_10UnderscoreESZ_SZ_EEEEENS4_13SM90_TMA_LOADENS4_14ComposedLayoutINS4_7SwizzleILi2ELi4ELi3EEENS4_18smem_ptr_flag_bitsILi8EEENST_INS5_IJNSA_ILi8EEESH_EEENS5_IJSH_SB_EEEEEEEvNS4_8identityES12_S1C_vS1D_EENS_8epilogue10collective6detail29Sm90TmaWarpSpecializedAdapterINS1G_15DefaultEpilogueISJ_SK_SK_NS1F_6thread17LinearCombinationISJ_Li1EffLNS1K_9ScaleType4KindE0ELNS_15FloatRoundStyleE2ESJ_EENS1_15EpilogueDefaultEEEEEvvEEEEvNT_6ParamsE,@function
        .size           _ZN7cutlass13device_kernelINS_4gemm6kernel13GemmUniversalIN4cute5tupleIJiiiiEEENS1_10collective13CollectiveMmaINS1_37MainloopSm90TmaGmmaWarpSpecializedFP8ILi2ENS5_IJNS4_1CILi1EEESB_SB_EEENS1_35KernelTmaWarpSpecializedCooperativeEEENS5_IJNSA_ILi128EEENSA_ILi256EEENSA_ILi64EEEEEENS_12float_e4m3_tENS5_IJlSB_lEEESJ_SK_NS4_8TiledMMAINS4_8MMA_AtomIJNS4_4SM904GMMA31MMA_64x256x32_F32E4M3E4M3_SS_TNILNSO_7ScaleInE1ELSQ_1EEEEEENS4_6LayoutINS5_IJNSA_ILi2EEESB_SB_EEENS5_IJSB_NSA_ILi0EEESW_EEEEENS5_IJNS4_10UnderscoreESZ_SZ_EEEEENS4_13SM90_TMA_LOADENS4_14ComposedLayoutINS4_7SwizzleILi2ELi4ELi3EEENS4_18smem_ptr_flag_bitsILi8EEENST_INS5_IJNSA_ILi8EEESH_EEENS5_IJSH_SB_EEEEEEEvNS4_8identityES12_S1C_vS1D_EENS_8epilogue10collective6detail29Sm90TmaWarpSpecializedAdapterINS1G_15DefaultEpilogueISJ_SK_SK_NS1F_6thread17LinearCombinationISJ_Li1EffLNS1K_9ScaleType4KindE0ELNS_15FloatRoundStyleE2ESJ_EENS1_15EpilogueDefaultEEEEEvvEEEEvNT_6ParamsE,(.L_x_325 - _ZN7cutlass13device_kernelINS_4gemm6kernel13GemmUniversalIN4cute5tupleIJiiiiEEENS1_10collective13CollectiveMmaINS1_37MainloopSm90TmaGmmaWarpSpecializedFP8ILi2ENS5_IJNS4_1CILi1EEESB_SB_EEENS1_35KernelTmaWarpSpecializedCooperativeEEENS5_IJNSA_ILi128EEENSA_ILi256EEENSA_ILi64EEEEEENS_12float_e4m3_tENS5_IJlSB_lEEESJ_SK_NS4_8TiledMMAINS4_8MMA_AtomIJNS4_4SM904GMMA31MMA_64x256x32_F32E4M3E4M3_SS_TNILNSO_7ScaleInE1ELSQ_1EEEEEENS4_6LayoutINS5_IJNSA_ILi2EEESB_SB_EEENS5_IJSB_NSA_ILi0EEESW_EEEEENS5_IJNS4_10UnderscoreESZ_SZ_EEEEENS4_13SM90_TMA_LOADENS4_14ComposedLayoutINS4_7SwizzleILi2ELi4ELi3EEENS4_18smem_ptr_flag_bitsILi8EEENST_INS5_IJNSA_ILi8EEESH_EEENS5_IJSH_SB_EEEEEEEvNS4_8identityES12_S1C_vS1D_EENS_8epilogue10collective6detail29Sm90TmaWarpSpecializedAdapterINS1G_15DefaultEpilogueISJ_SK_SK_NS1F_6thread17LinearCombinationISJ_Li1EffLNS1K_9ScaleType4KindE0ELNS_15FloatRoundStyleE2ESJ_EENS1_15EpilogueDefaultEEEEEvvEEEEvNT_6ParamsE)
        .other          _ZN7cutlass13device_kernelINS_4gemm6kernel13GemmUniversalIN4cute5tupleIJiiiiEEENS1_10collective13CollectiveMmaINS1_37MainloopSm90TmaGmmaWarpSpecializedFP8ILi2ENS5_IJNS4_1CILi1EEESB_SB_EEENS1_35KernelTmaWarpSpecializedCooperativeEEENS5_IJNSA_ILi128EEENSA_ILi256EEENSA_ILi64EEEEEENS_12float_e4m3_tENS5_IJlSB_lEEESJ_SK_NS4_8TiledMMAINS4_8MMA_AtomIJNS4_4SM904GMMA31MMA_64x256x32_F32E4M3E4M3_SS_TNILNSO_7ScaleInE1ELSQ_1EEEEEENS4_6LayoutINS5_IJNSA_ILi2EEESB_SB_EEENS5_IJSB_NSA_ILi0EEESW_EEEEENS5_IJNS4_10UnderscoreESZ_SZ_EEEEENS4_13SM90_TMA_LOADENS4_14ComposedLayoutINS4_7SwizzleILi2ELi4ELi3EEENS4_18smem_ptr_flag_bitsILi8EEENST_INS5_IJNSA_ILi8EEESH_EEENS5_IJSH_SB_EEEEEEEvNS4_8identityES12_S1C_vS1D_EENS_8epilogue10collective6detail29Sm90TmaWarpSpecializedAdapterINS1G_15DefaultEpilogueISJ_SK_SK_NS1F_6thread17LinearCombinationISJ_Li1EffLNS1K_9ScaleType4KindE0ELNS_15FloatRoundStyleE2ESJ_EENS1_15EpilogueDefaultEEEEEvvEEEEvNT_6ParamsE,@"STO_CUDA_ENTRY STV_DEFAULT"
_ZN7cutlass13device_kernelINS_4gemm6kernel13GemmUniversalIN4cute5tupleIJiiiiEEENS1_10collective13CollectiveMmaINS1_37MainloopSm90TmaGmmaWarpSpecializedFP8ILi2ENS5_IJNS4_1CILi1EEESB_SB_EEENS1_35KernelTmaWarpSpecializedCooperativeEEENS5_IJNSA_ILi128EEENSA_ILi256EEENSA_ILi64EEEEEENS_12float_e4m3_tENS5_IJlSB_lEEESJ_SK_NS4_8TiledMMAINS4_8MMA_AtomIJNS4_4SM904GMMA31MMA_64x256x32_F32E4M3E4M3_SS_TNILNSO_7ScaleInE1ELSQ_1EEEEEENS4_6LayoutINS5_IJNSA_ILi2EEESB_SB_EEENS5_IJSB_NSA_ILi0EEESW_EEEEENS5_IJNS4_10UnderscoreESZ_SZ_EEEEENS4_13SM90_TMA_LOADENS4_14ComposedLayoutINS4_7SwizzleILi2ELi4ELi3EEENS4_18smem_ptr_flag_bitsILi8EEENST_INS5_IJNSA_ILi8EEESH_EEENS5_IJSH_SB_EEEEEEEvNS4_8identityES12_S1C_vS1D_EENS_8epilogue10collective6detail29Sm90TmaWarpSpecializedAdapterINS1G_15DefaultEpilogueISJ_SK_SK_NS1F_6thread17LinearCombinationISJ_Li1EffLNS1K_9ScaleType4KindE0ELNS_15FloatRoundStyleE2ESJ_EENS1_15EpilogueDefaultEEEEEvvEEEEvNT_6ParamsE:
[----:B------:R-:W0:Y:S02]  /*0000*/  LDC R1, c[0x0][0x28] ;  /* 0x00000a00ff017b82 */ /* 0x000e240000000800 */
[----:B0-----:R-:W-:Y:S01]  /*0010*/  VIADD R1, R1, 0xffffff08 ;  /* 0xffffff0801017836 */ /* 0x001fe20000000000 */
[----:B------:R-:W0:Y:S01]  /*0020*/  S2R R2, SR_TID.X ;  /* 0x0000000000027919 */ /* 0x000e220000002100 */
[----:B------:R-:W-:Y:S01]  /*0030*/  ELECT P0, URZ, PT ;  /* 0x00000000003f782f */ /* 0x000fe20003800000 */
[----:B------:R-:W-:Y:S01]  /*0040*/  BSSY B0, `(.L_x_0) ;  /* 0x0000015000007945 */ /* 0x000fe20003800000 */
[--C-:B0-----:R-:W-:Y:S02]  /*0050*/  SHF.R.U32.HI R0, RZ, 0x5, R2.reuse ;  /* 0x00000005ff007819 */ /* 0x101fe40000011602 */
[----:B------:R-:W-:-:S03]  /*0060*/  SHF.R.U32.HI R2, RZ, 0x7, R2 ;  /* 0x00000007ff027819 */ /* 0x000fc60000011602 */
[----:B------:R-:W0:Y:S04]  /*0070*/  SHFL.IDX PT, R3, R0, RZ, 0x1f ;  /* 0x00001fff00037589 */ /* 0x000e2800000e0000 */
[----:B------:R-:W1:Y:S01]  /*0080*/  SHFL.IDX PT, R2, R2, RZ, 0x1f ;  /* 0x00001fff02027589 */ /* 0x000e6200000e0000 */
[----:B0-----:R-:W-:Y:S02]  /*0090*/  R2UR UR4, R3 ;  /* 0x00000000030472ca */ /* 0x001fe400000e0000 */
[----:B-1----:R-:W-:-:S11]  /*00a0*/  R2UR UR6, R2 ;  /* 0x00000000020672ca */ /* 0x002fd600000e0000 */
[----:B------:R-:W-:Y:S02]  /*00b0*/  USHF.R.S32.HI UR5, URZ, 0x1f, UR4 ;  /* 0x0000001f3f057899 */ /* 0x000fe40008011404 */
[----:B------:R-:W-:Y:S02]  /*00c0*/  ISETP.NE.OR P0, PT, RZ, UR4, !P0 ;  /* 0x00000004ff007c0c */ /* 0x000fe4000c705670 */
[----:B------:R-:W-:-:S04]  /*00d0*/  ULEA.HI UR5, UR5, UR4, URZ, 0x2 ;  /* 0x0000000405057291 */ /* 0x000fc8000f8f103f */
[----:B------:R-:W-:-:S04]  /*00e0*/  ULOP3.LUT UR5, UR5, 0xfffffffc, URZ, 0xc0, !UPT ;  /* 0xfffffffc05057892 */ /* 0x000fc8000f8ec03f */
[----:B------:R-:W-:-:S03]  /*00f0*/  UIADD3 UR8, UR4, -UR5, URZ ;  /* 0x8000000504087290 */ /* 0x000fc6000fffe03f */
[----:B------:R-:W-:Y:S09]  /*0100*/  @P0 BRA `(.L_x_1) ;  /* 0x0000000000200947 */ /* 0x000ff20003800000 */
[----:B------:R-:W-:Y:S02]  /*0110*/  ULDC.64 UR4, c[0x0][0x198] ;  /* 0x0000660000047ab9 */ /* 0x000fe40000000a00 */
[----:B------:R-:W-:Y:S02]  /*0120*/  UIADD3 UR10, UP0, UR4, 0xf0, URZ ;  /* 0x000000f0040a7890 */ /* 0x000fe4000ff1e03f */
[----:B------:R-:W-:Y:S02]  /*0130*/  UIADD3 UR4, UP1, UR4, 0x1f0, URZ ;  /* 0x000001f004047890 */ /* 0x000fe4000ff3e03f */
[----:B------:R-:W-:Y:S02]  /*0140*/  UIADD3.X UR11, URZ, UR5, URZ, UP0, !UPT ;  /* 0x000000053f0b7290 */ /* 0x000fe400087fe43f */
[----:B------:R-:W-:-:S07]  /*0150*/  UIADD3.X UR5, URZ, UR5, URZ, UP1, !UPT ;  /* 0x000000053f057290 */ /* 0x000fce0008ffe43f */
[----:B------:R0:W-:Y:S02]  /*0160*/  UTMACCTL.PF [UR10] ;  /* 0x000000000a0079b9 */ /* 0x0001e40008040000 */
[----:B------:R0:W-:Y:S02]  /*0170*/  UTMACCTL.PF [UR4] ;  /* 0x00000000040079b9 */ /* 0x0001e40008040000 */
[----:B0-----:R-:W-:Y:S01]  /*0180*/  NOP ;  /* 0x0000000000007918 */ /* 0x001fe20000000000 */
.L_x_1:
[----:B------:R-:W-:Y:S05]  /*0190*/  BSYNC B0 ;  /* 0x0000000000007941 */ /* 0x000fea0003800000 */
.L_x_0:
[----:B------:R-:W0:Y:S01]  /*01a0*/  SHFL.IDX PT, R2, R0, RZ, 0x1f ;  /* 0x00001fff00027589 */ /* 0x000e2200000e0000 */
[----:B------:R-:W-:Y:S01]  /*01b0*/  UISETP.NE.AND UP0, UPT, UR8, 0x3, UPT ;  /* 0x000000030800788c */ /* 0x000fe2000bf05270 */
[----:B------:R-:W-:Y:S01]  /*01c0*/  ISETP.NE.AND P1, PT, RZ, UR6, PT ;  /* 0x00000006ff007c0c */ /* 0x000fe2000bf25270 */
[----:B------:R-:W-:Y:S02]  /*01d0*/  UIADD3 UR10, UR6, -0x1, URZ ;  /* 0xffffffff060a7890 */ /* 0x000fe4000fffe03f */
[----:B------:R-:W-:Y:S02]  /*01e0*/  UISETP.EQ.OR UP0, UPT, UR8, URZ, !UP0 ;  /* 0x0000003f0800728c */ /* 0x000fe4000c702670 */
[----:B------:R-:W-:Y:S02]  /*01f0*/  UISETP.GE.U32.AND UP1, UPT, UR10, 0x2, UPT ;  /* 0x000000020a00788c */ /* 0x000fe4000bf26070 */
[----:B------:R-:W-:-:S04]  /*0200*/  UISETP.EQ.AND UP0, UPT, UR6, URZ, UP0 ;  /* 0x0000003f0600728c */ /* 0x000fc80008702270 */
[----:B------:R-:W-:-:S04]  /*0210*/  USEL UR13, URZ, 0x1, !UP0 ;  /* 0x000000013f0d7887 */ /* 0x000fc8000c000000 */
[----:B------:R-:W-:Y:S01]  /*0220*/  USEL UR13, UR13, 0x2, UP1 ;  /* 0x000000020d0d7887 */ /* 0x000fe20008800000 */
[----:B0-----:R-:W-:-:S13]  /*0230*/  ISETP.NE.AND P0, PT, R2, RZ, PT ;  /* 0x000000ff0200720c */ /* 0x001fda0003f05270 */
[----:B------:R-:W-:Y:S05]  /*0240*/  @P0 BRA `(.L_x_2) ;  /* 0x0000000000480947 */ /* 0x000fea0003800000 */
[----:B------:R-:W0:Y:S01]  /*0250*/  S2UR UR9, SR_CgaCtaId ;  /* 0x00000000000979c3 */ /* 0x000e220000008800 */
[----:B------:R-:W-:Y:S01]  /*0260*/  UMOV UR4, 0x400 ;  /* 0x0000040000047882 */ /* 0x000fe20000000000 */
[----:B------:R-:W-:Y:S01]  /*0270*/  UMOV UR5, 0x1 ;  /* 0x0000000100057882 */ /* 0x000fe20000000000 */
[----:B------:R-:W-:Y:S01]  /*0280*/  UMOV UR6, 0x100 ;  /* 0x0000010000067882 */ /* 0x000fe20000000000 */
[----:B------:R-:W-:Y:S01]  /*0290*/  ELECT P0, URZ, PT ;  /* 0x00000000003f782f */ /* 0x000fe20003800000 */
[----:B------:R-:W-:-:S04]  /*02a0*/  UIADD3 UR6, -UR6, 0x100000, URZ ;  /* 0x0010000006067890 */ /* 0x000fc8000fffe13f */
[----:B------:R-:W-:Y:S02]  /*02b0*/  USHF.L.U32 UR7, UR6, 0xb, URZ ;  /* 0x0000000b06077899 */ /* 0x000fe4000800063f */
[----:B------:R-:W-:Y:S02]  /*02c0*/  USHF.L.U32 UR6, UR6, 0x1, URZ ;  /* 0x0000000106067899 */ /* 0x000fe4000800063f */
[----:B0-----:R-:W-:Y:S02]  /*02d0*/  ULEA UR9, UR9, UR4, 0x18 ;  /* 0x0000000409097291 */ /* 0x001fe4000f8ec03f */
[----:B------:R-:W-:-:S04]  /*02e0*/  UIADD3 UR4, -UR5, 0x100000, URZ ;  /* 0x0010000005047890 */ /* 0x000fc8000fffe13f */
[----:B------:R-:W-:Y:S02]  /*02f0*/  USHF.L.U32 UR5, UR4, 0xb, URZ ;  /* 0x0000000b04057899 */ /* 0x000fe4000800063f */
[----:B------:R-:W-:Y:S01]  /*0300*/  USHF.L.U32 UR4, UR4, 0x1, URZ ;  /* 0x0000000104047899 */ /* 0x000fe2000800063f */
[----:B------:R-:W0:Y:S11]  /*0310*/  FENCE.VIEW.ASYNC.S ;  /* 0x00000000000073c6 */ /* 0x000e360000000000 */
[----:B0-----:R0:W1:Y:S01]  /*0320*/  SYNCS.EXCH.64 URZ, [UR9], UR4 ;  /* 0x00000004093f75b2 */ /* 0x0010620008000100 */
[----:B------:R0:W2:Y:S01]  /*0330*/  SYNCS.EXCH.64 URZ, [UR9+0x10], UR6 ;  /* 0x00001006093f75b2 */ /* 0x0000a20008000100 */
[----:B------:R0:W3:Y:S01]  /*0340*/  SYNCS.EXCH.64 URZ, [UR9+0x8], UR4 ;  /* 0x00000804093f75b2 */ /* 0x0000e20008000100 */
[----:B------:R0:W4:Y:S01]  /*0350*/  SYNCS.EXCH.64 URZ, [UR9+0x18], UR6 ;  /* 0x00001806093f75b2 */ /* 0x0001220008000100 */
[----:B------:R-:W-:Y:S01]  /*0360*/  NOP ;  /* 0x0000000000007918 */ /* 0x000fe20000000000 */
.L_x_2:
[----:B------:R-:W5:Y:S01]  /*0370*/  SHFL.IDX PT, R0, R0, RZ, 0x1f ;  /* 0x00001fff00007589 */ /* 0x000f6200000e0000 */
[----:B------:R-:W1:Y:S01]  /*0380*/  LDC R2, c[0x0][0x65c] ;  /* 0x00019700ff027b82 */ /* 0x000e620000000800 */
[----:B------:R-:W-:Y:S01]  /*0390*/  ELECT P0, URZ, PT ;  /* 0x00000000003f782f */ /* 0x000fe20003800000 */
[----:B------:R-:W-:Y:S01]  /*03a0*/  IMAD.MOV.U32 R3, RZ, RZ, RZ ;  /* 0x000000ffff037224 */ /* 0x000fe200078e00ff */
[----:B0-----:R-:W-:Y:S01]  /*03b0*/  UMOV UR4, 0x20 ;  /* 0x0000002000047882 */ /* 0x001fe20000000000 */
[----:B------:R-:W-:Y:S01]  /*03c0*/  NOP ;  /* 0x0000000000007918 */ /* 0x000fe20000000000 */
[----:B------:R-:W-:Y:S01]  /*03d0*/  NOP ;  /* 0x0000000000007918 */ /* 0x000fe20000000000 */
[----:B-----5:R-:W-:Y:S02]  /*03e0*/  ISETP.NE.OR P0, PT, R0, RZ, !P0 ;  /* 0x000000ff0000720c */ /* 0x020fe40004705670 */
[----:B-1----:R-:W-:Y:S01]  /*03f0*/  ISETP.NE.AND P3, PT, R2, 0x1, PT ;  /* 0x000000010200780c */ /* 0x002fe20003f65270 */
[----:B------:R-:W0:Y:S01]  /*0400*/  S2R R0, SR_CTAID.Y ;  /* 0x0000000000007919 */ /* 0x000e220000002600 */
[----:B------:R-:W1:Y:S09]  /*0410*/  S2R R2, SR_CTAID.X ;  /* 0x0000000000027919 */ /* 0x000e720000002500 */
[----:B------:R-:W-:Y:S01]  /*0420*/  VOTEU.ALL UP0, P0 ;  /* 0x00000000003f7886 */ /* 0x000fe20000000000 */
[----:B------:R-:W-:Y:S01]  /*0430*/  VOTEU.ALL UP1, P0 ;  /* 0x00000000003f7886 */ /* 0x000fe20000020000 */
[----:B------:R-:W1:Y:S01]  /*0440*/  @P3 LDC R7, c[0x0][0x10] ;  /* 0x00000400ff073b82 */ /* 0x000e620000000800 */
[----:B------:R-:W-:-:S02]  /*0450*/  @P3 IMAD.MOV.U32 R5, RZ, RZ, RZ ;  /* 0x000000ffff053224 */ /* 0x000fc400078e00ff */
[----:B------:R-:W-:Y:S01]  /*0460*/  @P3 IMAD.MOV.U32 R11, RZ, RZ, RZ ;  /* 0x000000ffff0b3224 */ /* 0x000fe200078e00ff */
[----:B------:R-:W-:Y:S01]  /*0470*/  @!UP0 UMOV UR6, 0x400 ;  /* 0x0000040000068882 */ /* 0x000fe20000000000 */
[----:B------:R-:W-:-:S04]  /*0480*/  @!UP0 UIADD3 UR4, -UR4, 0x100000, URZ ;  /* 0x0010000004048890 */ /* 0x000fc8000fffe13f */
[----:B------:R-:W-:Y:S02]  /*0490*/  @!UP0 USHF.L.U32 UR5, UR4, 0xb, URZ ;  /* 0x0000000b04058899 */ /* 0x000fe4000800063f */
[----:B------:R-:W-:Y:S01]  /*04a0*/  @!UP0 USHF.L.U32 UR4, UR4, 0x1, URZ ;  /* 0x0000000104048899 */ /* 0x000fe2000800063f */
[----:B------:R-:W5:Y:S08]  /*04b0*/  @!P3 LDC R9, c[0x0][0xc] ;  /* 0x00000300ff09bb82 */ /* 0x000f700000000800 */
[----:B------:R-:W2:Y:S01]  /*04c0*/  @!UP0 S2UR UR7, SR_CgaCtaId ;  /* 0x00000000000789c3 */ /* 0x000ea20000008800 */
[----:B0-----:R-:W-:-:S04]  /*04d0*/  @P3 IMAD.MOV.U32 R4, RZ, RZ, R0 ;  /* 0x000000ffff043224 */ /* 0x001fc800078e0000 */
[----:B-1----:R-:W-:-:S04]  /*04e0*/  @P3 IMAD.WIDE.U32 R6, R2, R7, R4 ;  /* 0x0000000702063225 */ /* 0x002fc800078e0004 */
[----:B------:R-:W-:Y:S02]  /*04f0*/  @P3 IMAD.MOV.U32 R16, RZ, RZ, R6 ;  /* 0x000000ffff103224 */ /* 0x000fe400078e0006 */
[----:B------:R-:W-:Y:S02]  /*0500*/  @P3 IMAD.IADD R17, R7, 0x1, R11 ;  /* 0x0000000107113824 */ /* 0x000fe400078e020b */
[----:B-----5:R-:W-:-:S04]  /*0510*/  @!P3 IMAD.WIDE.U32 R4, R9, R0, R2 ;  /* 0x000000000904b225 */ /* 0x020fc800078e0002 */
[----:B------:R-:W-:Y:S02]  /*0520*/  @!P3 IMAD.MOV.U32 R16, RZ, RZ, R4 ;  /* 0x000000ffff10b224 */ /* 0x000fe400078e0004 */
[----:B------:R-:W-:Y:S01]  /*0530*/  @!P3 IMAD.MOV.U32 R17, RZ, RZ, R5 ;  /* 0x000000ffff11b224 */ /* 0x000fe200078e0005 */
[----:B--2---:R-:W-:Y:S02]  /*0540*/  @!UP0 ULEA UR6, UR7, UR6, 0x18 ;  /* 0x0000000607068291 */ /* 0x004fe4000f8ec03f */
[----:B------:R0:W-:Y:S01]  /*0550*/  STL [R1+0x78], R16 ;  /* 0x0000781001007387 */ /* 0x0001e20000100800 */
[----:B------:R-:W-:-:S03]  /*0560*/  VOTEU.ALL UP0, P0 ;  /* 0x00000000003f7886 */ /* 0x000fc60000000000 */
[----:B------:R0:W-:Y:S04]  /*0570*/  STL [R1+0x74], R17 ;  /* 0x0000741101007387 */ /* 0x0001e80000100800 */
[----:B------:R-:W1:Y:S02]  /*0580*/  FENCE.VIEW.ASYNC.S ;  /* 0x00000000000073c6 */ /* 0x000e640000000000 */
[----:B-1----:R0:W3:Y:S01]  /*0590*/  @!UP0 SYNCS.EXCH.64 URZ, [UR6+0x30], UR4 ;  /* 0x00003004063f85b2 */ /* 0x0020e20008000100 */
[----:B------:R0:W3:Y:S01]  /*05a0*/  @!UP1 SYNCS.EXCH.64 URZ, [UR6+0x38], UR4 ;  /* 0x00003804063f95b2 */ /* 0x0000e20008000100 */
[----:B------:R-:W-:Y:S01]  /*05b0*/  NOP ;  /* 0x0000000000007918 */ /* 0x000fe20000000000 */
[----:B---34-:R-:W-:Y:S06]  /*05c0*/  BAR.SYNC.DEFER_BLOCKING 0x0 ;  /* 0x0000000000007b1d */ /* 0x018fec0000010000 */
[----:B0-----:R-:W-:Y:S05]  /*05d0*/  @!P1 BRA `(.L_x_3) ;  /* 0x000000e000889947 */ /* 0x001fea0003800000 */
[----:B------:R-:W-:-:S06]  /*05e0*/  UISETP.GT.U32.AND UP0, UPT, UR10, 0x1, UPT ;  /* 0x000000010a00788c */ /* 0x000fcc000bf04070 */
[----:B------:R-:W-:-:S13]  /*05f0*/  PLOP3.LUT P0, PT, PT, PT, UP0, 0x80, 0x0 ;  /* 0x000000000000781c */ /* 0x000fda0003f0f008 */
[----:B------:R-:W-:Y:S05]  /*0600*/  @P0 EXIT ;  /* 0x000000000000094d */ /* 0x000fea0003800000 */
[----:B------:R-:W-:Y:S01]  /*0610*/  IMAD.MOV.U32 R6, RZ, RZ, -0x1 ;  /* 0xffffffffff067424 */ /* 0x000fe200078e00ff */
[----:B------:R-:W-:Y:S01]  /*0620*/  ULDC.64 UR4, c[0x0][0x650] ;  /* 0x0001940000047ab9 */ /* 0x000fe20000000a00 */
[----:B------:R-:W-:Y:S01]  /*0630*/  IMAD.MOV.U32 R5, RZ, RZ, -0x1 ;  /* 0xffffffffff057424 */ /* 0x000fe200078e00ff */
[----:B------:R-:W-:Y:S01]  /*0640*/  ISETP.GE.U32.AND P0, PT, R16, UR4, PT ;  /* 0x0000000410007c0c */ /* 0x000fe2000bf06070 */
[----:B------:R-:W-:Y:S01]  /*0650*/  UMOV UR23, 0xffffffff ;  /* 0xffffffff00177882 */ /* 0x000fe20000000000 */
[----:B------:R0:W-:Y:S01]  /*0660*/  STL [R1+0x80], R6 ;  /* 0x0000800601007387 */ /* 0x0001e20000100800 */
[----:B------:R-:W-:Y:S02]  /*0670*/  PRMT R4, RZ, 0x7610, R4 ;  /* 0x00007610ff047816 */ /* 0x000fe40000000004 */
[----:B------:R-:W-:Y:S01]  /*0680*/  ISETP.GE.U32.AND.EX P0, PT, R17, UR5, PT, P0 ;  /* 0x0000000511007c0c */ /* 0x000fe2000bf06100 */
[----:B------:R0:W-:-:S12]  /*0690*/  STL [R1+0x7c], R5 ;  /* 0x00007c0501007387 */ /* 0x0001d80000100800 */
[----:B0-----:R-:W-:Y:S05]  /*06a0*/  @P0 BRA `(.L_x_4) ;  /* 0x0000000400680947 */ /* 0x001fea0003800000 */
[----:B------:R-:W0:Y:S01]  /*06b0*/  LDC.64 R12, c[0x0][0x628] ;  /* 0x00018a00ff0c7b82 */ /* 0x000e220000000a00 */
[----:B------:R-:W-:Y:S02]  /*06c0*/  IMAD.MOV.U32 R4, RZ, RZ, R16 ;  /* 0x000000ffff047224 */ /* 0x000fe400078e0010 */
[----:B------:R-:W-:-:S05]  /*06d0*/  IMAD.MOV.U32 R5, RZ, RZ, R17 ;  /* 0x000000ffff057224 */ /* 0x000fca00078e0011 */
[----:B------:R-:W1:Y:S08]  /*06e0*/  LDC R10, c[0x0][0x630] ;  /* 0x00018c00ff0a7b82 */ /* 0x000e700000000800 */
[----:B------:R-:W2:Y:S01]  /*06f0*/  LDC.64 R14, c[0x0][0x620] ;  /* 0x00018800ff0e7b82 */ /* 0x000ea20000000a00 */
[----:B0-----:R-:W-:-:S04]  /*0700*/  ISETP.NE.U32.AND P0, PT, R12, RZ, PT ;  /* 0x000000ff0c00720c */ /* 0x001fc80003f05070 */
[----:B------:R-:W-:-:S13]  /*0710*/  ISETP.NE.AND.EX P0, PT, R13, RZ, PT, P0 ;  /* 0x000000ff0d00720c */ /* 0x000fda0003f05300 */
[----:B-12---:R-:W-:Y:S05]  /*0720*/  @!P0 BRA `(.L_x_5) ;  /* 0x0000000000288947 */ /* 0x006fea0003800000 */
[----:B------:R-:W0:Y:S02]  /*0730*/  LDC R9, c[0x0][0x634] ;  /* 0x00018d00ff097b82 */ /* 0x000e240000000800 */
[----:B0-----:R-:W-:-:S05]  /*0740*/  IADD3 R9, P0, R16, R9, RZ ;  /* 0x0000000910097210 */ /* 0x001fca0007f1e0ff */
[----:B------:R-:W-:-:S04]  /*0750*/  IMAD.X R11, RZ, RZ, R17, P0 ;  /* 0x000000ffff0b7224 */ /* 0x000fc800000e0611 */
[----:B------:R-:W-:-:S04]  /*0760*/  IMAD.WIDE.U32 R4, R11, R12, RZ ;  /* 0x0000000c0b047225 */ /* 0x000fc800078e00ff */
[----:B------:R-:W-:-:S04]  /*0770*/  IMAD.WIDE.U32 R6, P0, R9, R13, R4 ;  /* 0x0000000d09067225 */ /* 0x000fc80007800004 */
[----:B------:R-:W-:-:S04]  /*0780*/  IMAD.WIDE.U32 R4, R9, R12, RZ ;  /* 0x0000000c09047225 */ /* 0x000fc800078e00ff */
[----:B------:R-:W-:Y:S01]  /*0790*/  IMAD.X R9, RZ, RZ, RZ, P0 ;  /* 0x000000ffff097224 */ /* 0x000fe200000e06ff */
[----:B------:R-:W-:Y:S01]  /*07a0*/  IADD3 RZ, P0, R5, R6, RZ ;  /* 0x0000000605ff7210 */ /* 0x000fe20007f1e0ff */
[----:B------:R-:W-:-:S04]  /*07b0*/  IMAD.MOV.U32 R8, RZ, RZ, R7 ;  /* 0x000000ffff087224 */ /* 0x000fc800078e0007 */
[----:B------:R-:W-:-:S08]  /*07c0*/  IMAD.WIDE.U32.X R4, R11, R13, R8, P0 ;  /* 0x0000000d0b047225 */ /* 0x000fd000000e0408 */
.L_x_5:
[-CC-:B------:R-:W-:Y:S01]  /*07d0*/  SHF.R.U64 R24, R4, R10.reuse, R5.reuse ;  /* 0x0000000a04187219 */ /* 0x180fe20000001205 */
[----:B------:R-:W0:Y:S01]  /*07e0*/  LDC R8, c[0x0][0x618] ;  /* 0x00018600ff087b82 */ /* 0x000e220000000800 */
[----:B------:R-:W-:Y:S01]  /*07f0*/  SHF.R.U32.HI R4, RZ, R10, R5 ;  /* 0x0000000aff047219 */ /* 0x000fe20000011605 */
[----:B------:R-:W-:Y:S01]  /*0800*/  ULDC UR4, c[0x0][0x150] ;  /* 0x0000540000047ab9 */ /* 0x000fe20000000800 */
[----:B------:R-:W-:Y:S01]  /*0810*/  IADD3 R9, P0, RZ, -R24, RZ ;  /* 0x80000018ff097210 */ /* 0x000fe20007f1e0ff */
[----:B------:R-:W-:Y:S01]  /*0820*/  IMAD.MOV.U32 R5, RZ, RZ, R17 ;  /* 0x000000ffff057224 */ /* 0x000fe200078e0011 */
[----:B------:R-:W-:-:S03]  /*0830*/  I2FP.F32.U32 R3, R2 ;  /* 0x0000000200037245 */ /* 0x000fc60000201000 */
[----:B------:R-:W1:Y:S01]  /*0840*/  LDC.64 R18, c[0x0][0x640] ;  /* 0x00019000ff127b82 */ /* 0x000e620000000a00 */
[----:B------:R-:W-:Y:S02]  /*0850*/  IMAD.X R11, RZ, RZ, ~R4, P0 ;  /* 0x000000ffff0b7224 */ /* 0x000fe400000e0e04 */
[----:B------:R-:W-:Y:S01]  /*0860*/  FMUL R3, R3, UR4 ;  /* 0x0000000403037c20 */ /* 0x000fe20008400000 */
[----:B------:R-:W-:Y:S01]  /*0870*/  IMAD.MOV.U32 R4, RZ, RZ, R16 ;  /* 0x000000ffff047224 */ /* 0x000fe200078e0010 */
[----:B------:R-:W-:Y:S01]  /*0880*/  ULDC UR4, c[0x0][0x154] ;  /* 0x0000550000047ab9 */ /* 0x000fe20000000800 */
[-C--:B------:R-:W-:Y:S02]  /*0890*/  IMAD R6, R11, R14.reuse, RZ ;  /* 0x0000000e0b067224 */ /* 0x080fe400078e02ff */
[C---:B------:R-:W-:Y:S01]  /*08a0*/  IMAD.WIDE.U32 R4, R9.reuse, R14, R4 ;  /* 0x0000000e09047225 */ /* 0x040fe200078e0004 */
[----:B------:R-:W2:Y:S01]  /*08b0*/  LDC R10, c[0x0][0x608] ;  /* 0x00018200ff0a7b82 */ /* 0x000ea20000000800 */
[----:B------:R-:W3:Y:S02]  /*08c0*/  F2I.U32.TRUNC.NTZ R3, R3 ;  /* 0x0000000300037305 */ /* 0x000ee4000020f000 */
[----:B------:R-:W-:-:S04]  /*08d0*/  IMAD R9, R9, R15, R6 ;  /* 0x0000000f09097224 */ /* 0x000fc800078e0206 */
[----:B------:R-:W-:Y:S01]  /*08e0*/  IMAD.IADD R5, R5, 0x1, R9 ;  /* 0x0000000105057824 */ /* 0x000fe200078e0209 */
[----:B------:R-:W4:Y:S01]  /*08f0*/  LDC R7, c[0x0][0x144] ;  /* 0x00005100ff077b82 */ /* 0x000f220000000800 */
[----:B------:R-:W-:-:S03]  /*0900*/  IMAD.MOV.U32 R9, RZ, RZ, 0x1 ;  /* 0x00000001ff097424 */ /* 0x000fc600078e00ff */
[----:B0-----:R-:W-:Y:S02]  /*0910*/  SHF.R.U64 R12, R4, R8, R5 ;  /* 0x00000008040c7219 */ /* 0x001fe40000001205 */
[----:B------:R-:W-:Y:S02]  /*0920*/  I2FP.F32.U32 R4, R0 ;  /* 0x0000000000047245 */ /* 0x000fe40000201000 */
[----:B------:R-:W0:Y:S01]  /*0930*/  LDC R14, c[0x0][0x658] ;  /* 0x00019600ff0e7b82 */ /* 0x000e220000000800 */
[----:B-1----:R-:W-:Y:S01]  /*0940*/  ISETP.NE.U32.AND P0, PT, R18, RZ, PT ;  /* 0x000000ff1200720c */ /* 0x002fe20003f05070 */
[----:B---3--:R-:W-:Y:S02]  /*0950*/  IMAD.MOV R6, RZ, RZ, -R3 ;  /* 0x000000ffff067224 */ /* 0x008fe400078e0a03 */
[----:B------:R-:W-:Y:S01]  /*0960*/  FMUL R4, R4, UR4 ;  /* 0x0000000404047c20 */ /* 0x000fe20008400000 */
[----:B------:R-:W-:Y:S01]  /*0970*/  SHF.R.U32.HI R3, RZ, R8, R5 ;  /* 0x00000008ff037219 */ /* 0x000fe20000011605 */
[----:B------:R-:W-:Y:S01]  /*0980*/  IMAD.MOV.U32 R5, RZ, RZ, -0x1 ;  /* 0xffffffffff057424 */ /* 0x000fe200078e00ff */
[----:B------:R-:W-:Y:S01]  /*0990*/  ISETP.NE.AND.EX P0, PT, R19, RZ, PT, P0 ;  /* 0x000000ff1300720c */ /* 0x000fe20003f05300 */
[----:B------:R1:W3:Y:S01]  /*09a0*/  F2I.U32.TRUNC.NTZ R11, R4 ;  /* 0x00000004000b7305 */ /* 0x0002e2000020f000 */
[----:B------:R-:W1:Y:S01]  /*09b0*/  LDC R13, c[0x0][0x148] ;  /* 0x00005200ff0d7b82 */ /* 0x000e620000000800 */
[----:B--2---:R-:W-:-:S02]  /*09c0*/  SHF.R.U64 R23, R12, R10, R3 ;  /* 0x0000000a0c177219 */ /* 0x004fc40000001203 */
[----:B------:R-:W-:-:S05]  /*09d0*/  SHF.R.U32.HI R3, RZ, R10, R3 ;  /* 0x0000000aff037219 */ /* 0x000fca0000011603 */
[----:B------:R-:W2:Y:S01]  /*09e0*/  LDC R17, c[0x0][0x600] ;  /* 0x00018000ff117b82 */ /* 0x000ea20000000800 */
[----:B----4-:R-:W-:-:S07]  /*09f0*/  IMAD R8, R7, R6, R2 ;  /* 0x0000000607087224 */ /* 0x010fce00078e0202 */
[----:B------:R-:W4:Y:S01]  /*0a00*/  LDC R16, c[0x0][0x648] ;  /* 0x00019200ff107b82 */ /* 0x000f220000000800 */
[-C--:B0-----:R-:W-:Y:S02]  /*0a10*/  SHF.L.U32 R2, R5, R14.reuse, RZ ;  /* 0x0000000e05027219 */ /* 0x081fe400000006ff */
[--C-:B------:R-:W-:Y:S02]  /*0a20*/  SHF.R.U64 R22, R23, R14, R3.reuse ;  /* 0x0000000e17167219 */ /* 0x100fe40000001203 */
[----:B------:R-:W-:Y:S02]  /*0a30*/  LOP3.LUT R10, RZ, R2, RZ, 0x33, !PT ;  /* 0x00000002ff0a7212 */ /* 0x000fe400078e33ff */
[-C--:B------:R-:W-:Y:S01]  /*0a40*/  SHF.R.U32.HI R3, RZ, R14.reuse, R3 ;  /* 0x0000000eff037219 */ /* 0x080fe20000011603 */
[----:B------:R-:W0:Y:S01]  /*0a50*/  LDC R21, c[0x0][0x638] ;  /* 0x00018e00ff157b82 */ /* 0x000e220000000800 */
[----:B------:R-:W-:Y:S01]  /*0a60*/  SHF.L.U32 R9, R9, R14, RZ ;  /* 0x0000000e09097219 */ /* 0x000fe200000006ff */
[----:B------:R-:W-:-:S06]  /*0a70*/  IMAD.MOV.U32 R2, RZ, RZ, R22 ;  /* 0x000000ffff027224 */ /* 0x000fcc00078e0016 */
[----:B------:R-:W0:Y:S01]  /*0a80*/  LDC R20, c[0x0][0x610] ;  /* 0x00018400ff147b82 */ /* 0x000e220000000800 */
[----:B-1-3--:R-:W-:Y:S05]  /*0a90*/  @!P0 BRA `(.L_x_6) ;  /* 0x0000000000288947 */ /* 0x00afea0003800000 */
[----:B------:R-:W1:Y:S02]  /*0aa0*/  LDC R7, c[0x0][0x64c] ;  /* 0x00019300ff077b82 */ /* 0x000e640000000800 */
[----:B-1----:R-:W-:-:S05]  /*0ab0*/  IADD3 R7, P0, R22, R7, RZ ;  /* 0x0000000716077210 */ /* 0x002fca0007f1e0ff */
        /* <DEDUP_REMOVED lines=8> */
.L_x_6:
[----:B----4-:R-:W-:Y:S01]  /*0b40*/  SHF.R.U64 R2, R2, R16, R3 ;  /* 0x0000001002027219 */ /* 0x010fe20000001203 */
[----:B--2---:R-:W-:Y:S01]  /*0b50*/  VIADD R3, R17, 0xffffffff ;  /* 0xffffffff11037836 */ /* 0x004fe20000000000 */
[----:B------:R-:W-:Y:S01]  /*0b60*/  LOP3.LUT R10, R23, R10, RZ, 0xc0, !PT ;  /* 0x0000000a170a7212 */ /* 0x000fe200078ec0ff */
[----:B------:R-:W-:Y:S01]  /*0b70*/  IMAD.MOV R11, RZ, RZ, -R11 ;  /* 0x000000ffff0b7224 */ /* 0x000fe200078e0a0b */
[----:B------:R-:W-:Y:S01]  /*0b80*/  R2UR UR23, R24 ;  /* 0x00000000181772ca */ /* 0x000fe200000e0000 */
[----:B------:R-:W-:Y:S01]  /*0b90*/  IMAD.MOV R4, RZ, RZ, -R2 ;  /* 0x000000ffff047224 */ /* 0x000fe200078e0a02 */
[----:B------:R-:W-:Y:S01]  /*0ba0*/  LOP3.LUT R3, R12, R3, RZ, 0xc0, !PT ;  /* 0x000000030c037212 */ /* 0x000fe200078ec0ff */
[----:B------:R-:W-:Y:S02]  /*0bb0*/  @P3 IMAD R8, R13, R11, R0 ;  /* 0x0000000b0d083224 */ /* 0x000fe400078e0200 */
[----:B------:R-:W-:Y:S02]  /*0bc0*/  IMAD R9, R9, R2, R10 ;  /* 0x0000000209097224 */ /* 0x000fe400078e020a */
[----:B0-----:R-:W-:-:S02]  /*0bd0*/  IMAD R0, R4, R21, R22 ;  /* 0x0000001504007224 */ /* 0x001fc400078e0216 */
[----:B------:R-:W-:Y:S02]  /*0be0*/  IMAD R8, R9, R20, R8 ;  /* 0x0000001409087224 */ /* 0x000fe400078e0208 */
[----:B------:R-:W-:Y:S02]  /*0bf0*/  IMAD R3, R0, R17, R3 ;  /* 0x0000001100037224 */ /* 0x000fe400078e0203 */
[----:B------:R-:W-:-:S03]  /*0c00*/  IMAD.MOV.U32 R4, RZ, RZ, 0x1 ;  /* 0x00000001ff047424 */ /* 0x000fc600078e00ff */
[----:B------:R-:W-:Y:S02]  /*0c10*/  SEL R2, R3, R8, !P3 ;  /* 0x0000000803027207 */ /* 0x000fe40005800000 */
[----:B------:R-:W-:-:S03]  /*0c20*/  SEL R0, R8, R3, !P3 ;  /* 0x0000000308007207 */ /* 0x000fc60005800000 */
[----:B------:R0:W-:Y:S04]  /*0c30*/  STL [R1+0x7c], R2 ;  /* 0x00007c0201007387 */ /* 0x0001e80000100800 */
[----:B------:R0:W-:Y:S02]  /*0c40*/  STL [R1+0x80], R0 ;  /* 0x0000800001007387 */ /* 0x0001e40000100800 */
.L_x_4:
[----:B------:R-:W-:-:S08]  /*0c50*/  NOP ;  /* 0x0000000000007918 */ /* 0x000fd00000000000 */
[----:B------:R-:W1:Y:S02]  /*0c60*/  USETMAXREG.TRY_ALLOC.CTAPOOL UP0, 0xe8 ;  /* 0x000000e8000079c8 */ /* 0x000e640008000600 */
[----:B-1----:R-:W-:-:S13]  /*0c70*/  PLOP3.LUT P0, PT, PT, PT, UP0, 0x80, 0x0 ;  /* 0x000000000000781c */ /* 0x002fda0003f0f008 */
[----:B------:R-:W-:Y:S05]  /*0c80*/  @!P0 BRA `(.L_x_4) ;  /* 0xfffffffc00f08947 */ /* 0x000fea000383ffff */
[----:B------:R-:W-:Y:S01]  /*0c90*/  ULDC.64 UR4, c[0x0][0x598] ;  /* 0x0001660000047ab9 */ /* 0x000fe20000000a00 */
[----:B------:R-:W-:Y:S01]  /*0ca0*/  ULDC.64 UR16, c[0x0][0x208] ;  /* 0x0000820000107ab9 */ /* 0x000fe20000000a00 */
[----:B------:R-:W-:-:S04]  /*0cb0*/  ISETP.NE.U32.AND P0, PT, RZ, UR4, PT ;  /* 0x00000004ff007c0c */ /* 0x000fc8000bf05070 */
[----:B------:R-:W-:-:S13]  /*0cc0*/  ISETP.NE.AND.EX P0, PT, RZ, UR5, PT, P0 ;  /* 0x00000005ff007c0c */ /* 0x000fda000bf05300 */
[----:B------:R-:W-:Y:S05]  /*0cd0*/  @!P0 BRA `(.L_x_7) ;  /* 0x0000000000208947 */ /* 0x000fea0003800000 */
[----:B0-----:R-:W0:Y:S02]  /*0ce0*/  LDC.64 R2, c[0x0][0x598] ;  /* 0x00016600ff027b82 */ /* 0x001e240000000a00 */
[----:B0-----:R-:W2:Y:S02]  /*0cf0*/  LDG.E.64 R2, desc[UR16][R2.64] ;  /* 0x0000001002027981 */ /* 0x001ea4000c1e1b00 */
[----:B--2---:R-:W-:-:S04]  /*0d00*/  ISETP.NE.U32.AND P0, PT, R2, RZ, PT ;  /* 0x000000ff0200720c */ /* 0x004fc80003f05070 */
[----:B------:R-:W-:-:S13]  /*0d10*/  ISETP.NE.AND.EX P0, PT, R3, RZ, PT, P0 ;  /* 0x000000ff0300720c */ /* 0x000fda0003f05300 */
[----:B------:R-:W-:Y:S05]  /*0d20*/  @!P0 BRA `(.L_x_7) ;  /* 0x00000000000c8947 */ /* 0x000fea0003800000 */
[----:B------:R-:W2:Y:S02]  /*0d30*/  LD.E R2, desc[UR16][R2.64] ;  /* 0x0000001002027980 */ /* 0x000ea4000c101900 */
[----:B--2---:R-:W-:Y:S01]  /*0d40*/  R2UR UR21, R2 ;  /* 0x00000000021572ca */ /* 0x004fe200000e0000 */
[----:B------:R-:W-:-:S14]  /*0d50*/  BRA `(.L_x_8) ;  /* 0x0000000000247947 */ /* 0x000fdc0003800000 */
.L_x_7:
[----:B------:R-:W-:Y:S02]  /*0d60*/  ULDC.64 UR4, c[0x0][0x588] ;  /* 0x0001620000047ab9 */ /* 0x000fe40000000a00 */
[----:B------:R-:W-:-:S04]  /*0d70*/  ISETP.NE.U32.AND P0, PT, RZ, UR4, PT ;  /* 0x00000004ff007c0c */ /* 0x000fc8000bf05070 */
[----:B------:R-:W-:-:S13]  /*0d80*/  ISETP.NE.AND.EX P0, PT, RZ, UR5, PT, P0 ;  /* 0x00000005ff007c0c */ /* 0x000fda000bf05300 */
[----:B------:R-:W-:Y:S05]  /*0d90*/  @!P0 BRA `(.L_x_9) ;  /* 0x0000000000108947 */ /* 0x000fea0003800000 */
[----:B0-----:R-:W0:Y:S02]  /*0da0*/  LDC.64 R2, c[0x0][0x588] ;  /* 0x00016200ff027b82 */ /* 0x001e240000000a00 */
[----:B0-----:R-:W2:Y:S02]  /*0db0*/  LDG.E R2, desc[UR16][R2.64] ;  /* 0x0000001002027981 */ /* 0x001ea4000c1e1900 */
[----:B--2---:R-:W-:Y:S01]  /*0dc0*/  R2UR UR21, R2 ;  /* 0x00000000021572ca */ /* 0x004fe200000e0000 */
[----:B------:R-:W-:-:S14]  /*0dd0*/  BRA `(.L_x_8) ;  /* 0x0000000000047947 */ /* 0x000fdc0003800000 */
.L_x_9:
[----:B------:R-:W-:-:S05]  /*0de0*/  ULDC UR21, c[0x0][0x580] ;  /* 0x0001600000157ab9 */ /* 0x000fca0000000800 */
.L_x_8:
[----:B------:R-:W-:Y:S02]  /*0df0*/  ULDC.64 UR4, c[0x0][0x5a0] ;  /* 0x0001680000047ab9 */ /* 0x000fe40000000a00 */
        /* <DEDUP_REMOVED lines=11> */
.L_x_10:
        /* <DEDUP_REMOVED lines=8> */
.L_x_12:
[----:B------:R-:W-:-:S05]  /*0f30*/  ULDC UR22, c[0x0][0x584] ;  /* 0x0001610000167ab9 */ /* 0x000fca0000000800 */
.L_x_11:
[----:B------:R-:W-:-:S13]  /*0f40*/  LOP3.LUT P0, RZ, R4, 0xff, RZ, 0xc0, !PT ;  /* 0x000000ff04ff7812 */ /* 0x000fda000780c0ff */
[----:B------:R-:W-:Y:S05]  /*0f50*/  @!P0 EXIT ;  /* 0x000000000000894d */ /* 0x000fea0003800000 */
[----:B------:R-:W-:Y:S01]  /*0f60*/  ULDC UR4, c[0x0][0x28c] ;  /* 0x0000a30000047ab9 */ /* 0x000fe20000000800 */
[----:B------:R-:W-:Y:S02]  /*0f70*/  ULOP3.LUT UR24, UR13, 0x1, URZ, 0xfc, !UPT ;  /* 0x000000010d187892 */ /* 0x000fe4000f8efc3f */
[----:B------:R-:W-:-:S04]  /*0f80*/  UIADD3 UR4, UR4, 0x3f, URZ ;  /* 0x0000003f04047890 */ /* 0x000fc8000fffe03f */
[----:B------:R-:W-:-:S04]  /*0f90*/  USHF.R.S32.HI UR5, URZ, 0x1f, UR4 ;  /* 0x0000001f3f057899 */ /* 0x000fc80008011404 */
[----:B------:R-:W-:-:S03]  /*0fa0*/  ULEA.HI UR5, UR5, UR4, URZ, 0x6 ;  /* 0x0000000405057291 */ /* 0x000fc6000f8f303f */
[----:B------:R-:W-:Y:S01]  /*0fb0*/  UMOV UR4, URZ ;  /* 0x0000003f00047c82 */ /* 0x000fe20008000000 */
[----:B------:R-:W-:-:S03]  /*0fc0*/  USHF.R.S32.HI UR12, URZ, 0x6, UR5 ;  /* 0x000000063f0c7899 */ /* 0x000fc60008011405 */
[----:B------:R-:W-:-:S09]  /*0fd0*/  UMOV UR5, URZ ;  /* 0x0000003f00057c82 */ /* 0x000fd20008000000 */
.L_x_293:
[----:B0-----:R-:W0:Y:S01]  /*0fe0*/  S2R R0, SR_TID.X ;  /* 0x0000000000007919 */ /* 0x001e220000002100 */
[----:B-1----:R-:W1:Y:S01]  /*0ff0*/  S2UR UR11, SR_CgaCtaId ;  /* 0x00000000000b79c3 */ /* 0x002e620000008800 */
[----:B------:R-:W-:Y:S01]  /*1000*/  UMOV UR14, 0x400 ;  /* 0x00000400000e7882 */ /* 0x000fe20000000000 */
[----:B------:R-:W-:Y:S01]  /*1010*/  UMOV UR6, URZ ;  /* 0x0000003f00067c82 */ /* 0x000fe20008000000 */
[----:B------:R-:W-:Y:S01]  /*1020*/  STL [R1+0x70], RZ ;  /* 0x000070ff01007387 */ /* 0x000fe20000100800 */
[----:B------:R-:W-:Y:S01]  /*1030*/  UMOV UR7, URZ ;  /* 0x0000003f00077c82 */ /* 0x000fe20008000000 */
[----:B------:R-:W-:Y:S01]  /*1040*/  UMOV UR8, URZ ;  /* 0x0000003f00087c82 */ /* 0x000fe20008000000 */
[----:B------:R-:W-:Y:S01]  /*1050*/  UMOV UR18, UR5 ;  /* 0x0000000500127c82 */ /* 0x000fe20008000000 */
[----:B------:R-:W-:Y:S01]  /*1060*/  STL [R1+0x6c], RZ ;  /* 0x00006cff01007387 */ /* 0x000fe20000100800 */
[----:B--2---:R-:W2:Y:S01]  /*1070*/  LDC R2, c[0x0][0x28c] ;  /* 0x0000a300ff027b82 */ /* 0x004ea20000000800 */
[----:B------:R-:W-:-:S02]  /*1080*/  CS2R R4, SRZ ;  /* 0x0000000000047805 */ /* 0x000fc4000001ff00 */
[----:B------:R-:W-:Y:S01]  /*1090*/  CS2R R6, SRZ ;  /* 0x0000000000067805 */ /* 0x000fe2000001ff00 */
[----:B------:R-:W-:Y:S01]  /*10a0*/  STL [R1+0x68], RZ ;  /* 0x000068ff01007387 */ /* 0x000fe20000100800 */
[----:B------:R-:W-:Y:S02]  /*10b0*/  CS2R R8, SRZ ;  /* 0x0000000000087805 */ /* 0x000fe4000001ff00 */
[----:B------:R-:W-:Y:S02]  /*10c0*/  CS2R R10, SRZ ;  /* 0x00000000000a7805 */ /* 0x000fe4000001ff00 */
[----:B------:R-:W-:Y:S01]  /*10d0*/  CS2R R12, SRZ ;  /* 0x00000000000c7805 */ /* 0x000fe2000001ff00 */
[----:B------:R-:W-:Y:S01]  /*10e0*/  STL [R1+0x64], RZ ;  /* 0x000064ff01007387 */ /* 0x000fe20000100800 */
[----:B------:R-:W-:Y:S02]  /*10f0*/  CS2R R14, SRZ ;  /* 0x00000000000e7805 */ /* 0x000fe4000001ff00 */
[----:B------:R-:W-:-:S02]  /*1100*/  CS2R R16, SRZ ;  /* 0x0000000000107805 */ /* 0x000fc4000001ff00 */
[----:B------:R-:W-:Y:S01]  /*1110*/  CS2R R18, SRZ ;  /* 0x0000000000127805 */ /* 0x000fe2000001ff00 */
[----:B------:R-:W-:Y:S01]  /*1120*/  STL [R1+0x60], RZ ;  /* 0x000060ff01007387 */ /* 0x000fe20000100800 */
[----:B------:R-:W-:Y:S02]  /*1130*/  CS2R R20, SRZ ;  /* 0x0000000000147805 */ /* 0x000fe4000001ff00 */
[----:B------:R-:W-:Y:S02]  /*1140*/  CS2R R22, SRZ ;  /* 0x0000000000167805 */ /* 0x000fe4000001ff00 */
[----:B------:R-:W-:Y:S01]  /*1150*/  CS2R R152, SRZ ;  /* 0x0000000000987805 */ /* 0x000fe2000001ff00 */
[----:B------:R-:W-:Y:S01]  /*1160*/  STL [R1+0x5c], RZ ;  /* 0x00005cff01007387 */ /* 0x000fe20000100800 */
[----:B-1----:R-:W-:Y:S01]  /*1170*/  ULEA UR14, UR11, UR14, 0x18 ;  /* 0x0000000e0b0e7291 */ /* 0x002fe2000f8ec03f */
[----:B------:R-:W-:Y:S02]  /*1180*/  CS2R R154, SRZ ;  /* 0x00000000009a7805 */ /* 0x000fe4000001ff00 */
[----:B------:R-:W-:Y:S01]  /*1190*/  CS2R R156, SRZ ;  /* 0x00000000009c7805 */ /* 0x000fe2000001ff00 */
[----:B------:R-:W-:Y:S01]  /*11a0*/  STL [R1+0x58], RZ ;  /* 0x000058ff01007387 */ /* 0x000fe20000100800 */
[----:B------:R-:W-:-:S02]  /*11b0*/  CS2R R158, SRZ ;  /* 0x00000000009e7805 */ /* 0x000fc4000001ff00 */
[----:B------:R-:W-:Y:S02]  /*11c0*/  CS2R R160, SRZ ;  /* 0x0000000000a07805 */ /* 0x000fe4000001ff00 */
[----:B------:R-:W-:Y:S02]  /*11d0*/  CS2R R162, SRZ ;  /* 0x0000000000a27805 */ /* 0x000fe4000001ff00 */
[----:B0-----:R-:W-:Y:S01]  /*11e0*/  LOP3.LUT R0, R0, 0x80, RZ, 0xc0, !PT ;  /* 0x0000008000007812 */ /* 0x001fe200078ec0ff */
[----:B------:R-:W-:Y:S01]  /*11f0*/  STL [R1+0x54], RZ ;  /* 0x000054ff01007387 */ /* 0x000fe20000100800 */
[----:B--2---:R-:W-:Y:S02]  /*1200*/  ISETP.GE.AND P0, PT, R2, 0x1, PT ;  /* 0x000000010200780c */ /* 0x004fe40003f06270 */
[----:B------:R-:W-:Y:S02]  /*1210*/  CS2R R2, SRZ ;  /* 0x0000000000027805 */ /* 0x000fe4000001ff00 */
[----:B------:R-:W-:Y:S01]  /*1220*/  SHF.R.U32.HI R0, RZ, 0x7, R0 ;  /* 0x00000007ff007819 */ /* 0x000fe20000011600 */
[----:B------:R-:W-:Y:S01]  /*1230*/  STL [R1+0x50], RZ ;  /* 0x000050ff01007387 */ /* 0x000fe20000100800 */
[----:B------:R-:W-:-:S02]  /*1240*/  CS2R R164, SRZ ;  /* 0x0000000000a47805 */ /* 0x000fc4000001ff00 */
[----:B------:R-:W-:Y:S02]  /*1250*/  CS2R R166, SRZ ;  /* 0x0000000000a67805 */ /* 0x000fe4000001ff00 */
[----:B------:R-:W-:Y:S01]  /*1260*/  CS2R R168, SRZ ;  /* 0x0000000000a87805 */ /* 0x000fe2000001ff00 */
[----:B------:R-:W-:Y:S01]  /*1270*/  STL [R1+0x4c], RZ ;  /* 0x00004cff01007387 */ /* 0x000fe20000100800 */
[----:B------:R-:W-:Y:S02]  /*1280*/  CS2R R170, SRZ ;  /* 0x0000000000aa7805 */ /* 0x000fe4000001ff00 */
[----:B------:R-:W-:Y:S02]  /*1290*/  CS2R R172, SRZ ;  /* 0x0000000000ac7805 */ /* 0x000fe4000001ff00 */
[----:B------:R-:W-:Y:S01]  /*12a0*/  CS2R R174, SRZ ;  /* 0x0000000000ae7805 */ /* 0x000fe2000001ff00 */
[----:B------:R-:W0:Y:S01]  /*12b0*/  SHFL.IDX PT, R0, R0, RZ, 0x1f ;  /* 0x00001fff00007589 */ /* 0x000e2200000e0000 */
[----:B------:R-:W-:-:S02]  /*12c0*/  CS2R R176, SRZ ;  /* 0x0000000000b07805 */ /* 0x000fc4000001ff00 */
[----:B------:R-:W-:Y:S02]  /*12d0*/  CS2R R178, SRZ ;  /* 0x0000000000b27805 */ /* 0x000fe4000001ff00 */
[----:B------:R-:W-:Y:S01]  /*12e0*/  CS2R R180, SRZ ;  /* 0x0000000000b47805 */ /* 0x000fe2000001ff00 */
[----:B------:R1:W-:Y:S01]  /*12f0*/  STL [R1+0x48], RZ ;  /* 0x000048ff01007387 */ /* 0x0003e20000100800 */
[----:B------:R-:W-:Y:S02]  /*1300*/  CS2R R182, SRZ ;  /* 0x0000000000b67805 */ /* 0x000fe4000001ff00 */
[----:B------:R-:W-:Y:S02]  /*1310*/  CS2R R184, SRZ ;  /* 0x0000000000b87805 */ /* 0x000fe4000001ff00 */
[----:B------:R-:W-:Y:S01]  /*1320*/  CS2R R186, SRZ ;  /* 0x0000000000ba7805 */ /* 0x000fe2000001ff00 */
[----:B------:R1:W-:Y:S01]  /*1330*/  STL [R1+0x44], RZ ;  /* 0x000044ff01007387 */ /* 0x0003e20000100800 */
        /* <DEDUP_REMOVED lines=14> */
[----:B------:R-:W-:Y:S02]  /*1420*/  CS2R R210, SRZ ;  /* 0x0000000000d27805 */ /* 0x000fe4000001ff00 */
[----:B0-----:R-:W-:Y:S01]  /*1430*/  R2UR UR9, R0 ;  /* 0x00000000000972ca */ /* 0x001fe200000e0000 */
[----:B------:R1:W-:Y:S01]  /*1440*/  STL [R1+0x34], RZ ;  /* 0x000034ff01007387 */ /* 0x0003e20000100800 */
[----:B------:R-:W-:Y:S01]  /*1450*/  IMAD.MOV.U32 R0, RZ, RZ, RZ ;  /* 0x000000ffff007224 */ /* 0x000fe200078e00ff */
[----:B------:R-:W-:-:S02]  /*1460*/  CS2R R212, SRZ ;  /* 0x0000000000d47805 */ /* 0x000fc4000001ff00 */
[----:B------:R-:W-:Y:S01]  /*1470*/  CS2R R214, SRZ ;  /* 0x0000000000d67805 */ /* 0x000fe2000001ff00 */
[----:B------:R1:W-:Y:S01]  /*1480*/  STL [R1+0x30], RZ ;  /* 0x000030ff01007387 */ /* 0x0003e20000100800 */
[----:B------:R-:W-:Y:S02]  /*1490*/  CS2R R216, SRZ ;  /* 0x0000000000d87805 */ /* 0x000fe4000001ff00 */
[----:B------:R-:W-:Y:S02]  /*14a0*/  CS2R R218, SRZ ;  /* 0x0000000000da7805 */ /* 0x000fe4000001ff00 */
[----:B------:R-:W-:Y:S01]  /*14b0*/  CS2R R220, SRZ ;  /* 0x0000000000dc7805 */ /* 0x000fe2000001ff00 */
[----:B------:R1:W-:Y:S01]  /*14c0*/  STL [R1+0x2c], RZ ;  /* 0x00002cff01007387 */ /* 0x0003e20000100800 */
[----:B------:R-:W-:Y:S02]  /*14d0*/  CS2R R222, SRZ ;  /* 0x0000000000de7805 */ /* 0x000fe4000001ff00 */
[----:B------:R-:W-:-:S02]  /*14e0*/  CS2R R224, SRZ ;  /* 0x0000000000e07805 */ /* 0x000fc4000001ff00 */
[----:B------:R-:W-:Y:S01]  /*14f0*/  CS2R R226, SRZ ;  /* 0x0000000000e27805 */ /* 0x000fe2000001ff00 */
[----:B------:R1:W-:Y:S01]  /*1500*/  STL [R1+0x28], RZ ;  /* 0x000028ff01007387 */ /* 0x0003e20000100800 */
[----:B------:R-:W-:Y:S01]  /*1510*/  ULEA.HI UR10, UR9, UR9, URZ, 0x1 ;  /* 0x00000009090a7291 */ /* 0x000fe2000f8f083f */
[----:B------:R-:W-:Y:S01]  /*1520*/  IMAD.U32 R228, RZ, RZ, UR4 ;  /* 0x00000004ffe47e24 */ /* 0x000fe2000f8e00ff */
[----:B------:R-:W-:Y:S01]  /*1530*/  CS2R R24, SRZ ;  /* 0x0000000000187805 */ /* 0x000fe2000001ff00 */
[----:B------:R1:W-:Y:S01]  /*1540*/  STL [R1+0x24], RZ ;  /* 0x000024ff01007387 */ /* 0x0003e20000100800 */
[----:B------:R-:W-:Y:S01]  /*1550*/  ULOP3.LUT UR10, UR10, 0xffffe, URZ, 0xc0, !UPT ;  /* 0x000ffffe0a0a7892 */ /* 0x000fe2000f8ec03f */
[----:B------:R-:W-:Y:S02]  /*1560*/  CS2R R26, SRZ ;  /* 0x00000000001a7805 */ /* 0x000fe4000001ff00 */
[----:B------:R-:W-:Y:S01]  /*1570*/  CS2R R28, SRZ ;  /* 0x00000000001c7805 */ /* 0x000fe2000001ff00 */
[----:B------:R1:W-:Y:S01]  /*1580*/  STL [R1+0x20], RZ ;  /* 0x000020ff01007387 */ /* 0x0003e20000100800 */
[----:B------:R-:W-:Y:S01]  /*1590*/  UIADD3 UR10, UR9, -UR10, URZ ;  /* 0x8000000a090a7290 */ /* 0x000fe2000fffe03f */
[----:B---34-:R-:W-:-:S02]  /*15a0*/  CS2R R30, SRZ ;  /* 0x00000000001e7805 */ /* 0x018fc4000001ff00 */
[----:B------:R-:W-:Y:S01]  /*15b0*/  CS2R R32, SRZ ;  /* 0x0000000000207805 */ /* 0x000fe2000001ff00 */
[----:B------:R1:W-:Y:S01]  /*15c0*/  STL [R1+0x1c], RZ ;  /* 0x00001cff01007387 */ /* 0x0003e20000100800 */
[----:B------:R-:W-:Y:S01]  /*15d0*/  ULEA UR10, UR10, UR14, 0xc ;  /* 0x0000000e0a0a7291 */ /* 0x000fe2000f8e603f */
[----:B------:R-:W-:Y:S02]  /*15e0*/  CS2R R34, SRZ ;  /* 0x0000000000227805 */ /* 0x000fe4000001ff00 */
[----:B------:R-:W-:Y:S01]  /*15f0*/  CS2R R36, SRZ ;  /* 0x0000000000247805 */ /* 0x000fe2000001ff00 */
[----:B------:R1:W-:Y:S01]  /*1600*/  STL [R1+0x18], RZ ;  /* 0x000018ff01007387 */ /* 0x0003e20000100800 */
[----:B------:R-:W-:Y:S01]  /*1610*/  UIADD3 UR10, UR10, 0x100, URZ ;  /* 0x000001000a0a7890 */ /* 0x000fe2000fffe03f */
[----:B------:R-:W-:Y:S02]  /*1620*/  CS2R R38, SRZ ;  /* 0x0000000000267805 */ /* 0x000fe4000001ff00 */
[----:B------:R-:W-:Y:S01]  /*1630*/  CS2R R40, SRZ ;  /* 0x0000000000287805 */ /* 0x000fe2000001ff00 */
[----:B------:R1:W-:Y:S01]  /*1640*/  STL [R1+0x14], RZ ;  /* 0x000014ff01007387 */ /* 0x0003e20000100800 */
[----:B------:R-:W-:Y:S01]  /*1650*/  USHF.R.U32.HI UR10, URZ, 0x4, UR10 ;  /* 0x000000043f0a7899 */ /* 0x000fe2000801160a */
[----:B------:R-:W-:-:S02]  /*1660*/  CS2R R42, SRZ ;  /* 0x00000000002a7805 */ /* 0x000fc4000001ff00 */
[----:B------:R-:W-:Y:S01]  /*1670*/  CS2R R44, SRZ ;  /* 0x00000000002c7805 */ /* 0x000fe2000001ff00 */
[----:B------:R1:W-:Y:S01]  /*1680*/  STL [R1+0x10], RZ ;  /* 0x000010ff01007387 */ /* 0x0003e20000100800 */
[----:B------:R-:W-:Y:S01]  /*1690*/  ULOP3.LUT UR15, UR10, 0x3fff, URZ, 0xc0, !UPT ;  /* 0x00003fff0a0f7892 */ /* 0x000fe2000f8ec03f */
        /* <DEDUP_REMOVED lines=14> */
[----:B------:R1:W-:Y:S01]  /*1780*/  STL [R1], RZ ;  /* 0x000000ff01007387 */ /* 0x0003e20000100800 */
[----:B------:R-:W-:-:S02]  /*1790*/  CS2R R68, SRZ ;  /* 0x0000000000447805 */ /* 0x000fc4000001ff00 */
[----:B------:R-:W-:Y:S02]  /*17a0*/  CS2R R70, SRZ ;  /* 0x0000000000467805 */ /* 0x000fe4000001ff00 */
[----:B------:R-:W-:Y:S02]  /*17b0*/  CS2R R72, SRZ ;  /* 0x0000000000487805 */ /* 0x000fe4000001ff00 */
[----:B------:R-:W-:Y:S02]  /*17c0*/  CS2R R74, SRZ ;  /* 0x00000000004a7805 */ /* 0x000fe4000001ff00 */
[----:B------:R-:W-:Y:S02]  /*17d0*/  CS2R R76, SRZ ;  /* 0x00000000004c7805 */ /* 0x000fe4000001ff00 */
[----:B------:R-:W-:Y:S02]  /*17e0*/  CS2R R78, SRZ ;  /* 0x00000000004e7805 */ /* 0x000fe4000001ff00 */
        /* <DEDUP_REMOVED lines=35> */
[----:B------:R-:W-:Y:S01]  /*1a20*/  CS2R R150, SRZ ;  /* 0x0000000000967805 */ /* 0x000fe2000001ff00 */
[----:B-1----:R-:W-:Y:S06]  /*1a30*/  @!P0 BRA `(.L_x_13) ;  /* 0x0000001000688947 */ /* 0x002fec0003800000 */
[----:B------:R-:W-:-:S06]  /*1a40*/  UISETP.NE.AND UP0, UPT, UR24, 0x3, UPT ;  /* 0x000000031800788c */ /* 0x000fcc000bf05270 */
[----:B------:R-:W-:-:S13]  /*1a50*/  PLOP3.LUT P1, PT, PT, PT, UP0, 0x80, 0x0 ;  /* 0x000000000000781c */ /* 0x000fda0003f2f008 */
[----:B------:R-:W-:Y:S05]  /*1a60*/  @!P1 BRA `(.L_x_14) ;  /* 0x0000000000049947 */ /* 0x000fea0003800000 */
[----:B------:R-:W-:Y:S01]  /*1a70*/  BPT.TRAP 0x1 ;  /* 0x000000040000795c */ /* 0x000fe20000300000 */
.L_x_14:
[----:B------:R-:W-:Y:S01]  /*1a80*/  ULEA UR6, UR5, UR14, 0x3 ;  /* 0x0000000e05067291 */ /* 0x000fe2000f8e183f */
[----:B------:R-:W-:-:S05]  /*1a90*/  IMAD.U32 R0, RZ, RZ, UR4 ;  /* 0x00000004ff007e24 */ /* 0x000fca000f8e00ff */
[----:B------:R-:W-:-:S04]  /*1aa0*/  SHF.L.U32 R0, R0, 0x1f, RZ ;  /* 0x0000001f00007819 */ /* 0x000fc800000006ff */
[----:B------:R0:W1:Y:S01]  /*1ab0*/  SYNCS.PHASECHK.TRANS64.TRYWAIT P0, [UR6], R0 ;  /* 0x00000000ff0075a7 */ /* 0x0000620008000146 */
[----:B------:R-:W-:Y:S05]  /*1ac0*/  @!P1 BRA `(.L_x_15) ;  /* 0x0000000000049947 */ /* 0x000fea0003800000 */
[----:B------:R-:W-:Y:S01]  /*1ad0*/  BPT.TRAP 0x1 ;  /* 0x000000040000795c */ /* 0x000fe20000300000 */
.L_x_15:
[----:B-1----:R-:W-:Y:S05]  /*1ae0*/  @P0 BRA `(.L_x_16) ;  /* 0x0000000000080947 */ /* 0x002fea0003800000 */
[----:B------:R-:W1:Y:S02]  /*1af0*/  SYNCS.PHASECHK.TRANS64.TRYWAIT P0, [UR6], R0 ;  /* 0x00000000ff0075a7 */ /* 0x000e640008000146 */
[----:B-1----:R-:W-:Y:S05]  /*1b00*/  @!P0 BRA `(.L_x_17) ;  /* 0x000000e000b08947 */ /* 0x002fea0003800000 */
.L_x_16:
[----:B------:R-:W-:Y:S01]  /*1b10*/  UIADD3 UR6, UR14, 0x4100, URZ ;  /* 0x000041000e067890 */ /* 0x000fe2000fffe03f */
[----:B------:R-:W-:Y:S01]  /*1b20*/  WARPGROUP.ARRIVE ;  /* 0x00000000000079c5 */ /* 0x000fe20000000000 */
[----:B------:R-:W-:Y:S01]  /*1b30*/  ULOP3.LUT UR8, UR15, 0x10000, URZ, 0xfc, !UPT ;  /* 0x000100000f087892 */ /* 0x000fe2000f8efc3f */
[----:B------:R2:W-:Y:S01]  /*1b40*/  STL [R1+0x70], RZ ;  /* 0x000070ff01007387 */ /* 0x0005e20000100800 */
[----:B------:R-:W-:Y:S01]  /*1b50*/  USHF.R.U32.HI UR6, URZ, 0x4, UR6 ;  /* 0x000000043f067899 */ /* 0x000fe20008011606 */
[----:B01----:R-:W-:Y:S01]  /*1b60*/  IMAD.MOV.U32 R0, RZ, RZ, RZ ;  /* 0x000000ffff007224 */ /* 0x003fe200078e00ff */
[----:B------:R-:W-:Y:S01]  /*1b70*/  ULEA UR8, UR5, UR8, 0x9 ;  /* 0x0000000805087291 */ /* 0x000fe2000f8e483f */
[----:B------:R2:W-:Y:S01]  /*1b80*/  STL [R1+0x6c], RZ ;  /* 0x00006cff01007387 */ /* 0x0005e20000100800 */
[----:B------:R-:W-:Y:S01]  /*1b90*/  ULOP3.LUT UR6, UR6, 0x3fff, URZ, 0xc0, !UPT ;  /* 0x00003fff06067892 */ /* 0x000fe2000f8ec03f */
[----:B------:R-:W-:Y:S01]  /*1ba0*/  CS2R R2, SRZ ;  /* 0x0000000000027805 */ /* 0x000fe2000001ff00 */
[----:B------:R-:W-:Y:S01]  /*1bb0*/  UMOV UR9, 0x80000020 ;  /* 0x8000002000097882 */ /* 0x000fe20000000000 */
[----:B------:R-:W-:Y:S01]  /*1bc0*/  UMOV UR11, 0x80000020 ;  /* 0x80000020000b7882 */ /* 0x000fe20000000000 */
[----:B------:R-:W-:Y:S01]  /*1bd0*/  ULOP3.LUT UR6, UR6, 0x10000, URZ, 0xfc, !UPT ;  /* 0x0001000006067892 */ /* 0x000fe2000f8efc3f */
[----:B------:R2:W-:Y:S01]  /*1be0*/  STL [R1+0x68], RZ ;  /* 0x000068ff01007387 */ /* 0x0005e20000100800 */
[----:B------:R-:W-:Y:S01]  /*1bf0*/  ULDC UR7, c[0x0][0x50c] ;  /* 0x0001430000077ab9 */ /* 0x000fe20000000800 */
[----:B------:R-:W-:Y:S01]  /*1c00*/  CS2R R4, SRZ ;  /* 0x0000000000047805 */ /* 0x000fe2000001ff00 */
[----:B------:R-:W-:Y:S01]  /*1c10*/  ULEA UR10, UR5, UR6, 0xa ;  /* 0x00000006050a7291 */ /* 0x000fe2000f8e503f */
[----:B------:R2:W-:Y:S01]  /*1c20*/  STL [R1+0x64], RZ ;  /* 0x000064ff01007387 */ /* 0x0005e20000100800 */
[----:B------:R-:W-:Y:S01]  /*1c30*/  UISETP.NE.AND UP0, UPT, UR7, 0x2, UPT ;  /* 0x000000020700788c */ /* 0x000fe2000bf05270 */
[----:B------:R-:W-:Y:S01]  /*1c40*/  CS2R R6, SRZ ;  /* 0x0000000000067805 */ /* 0x000fe2000001ff00 */
[----:B------:R-:W-:Y:S01]  /*1c50*/  UMOV UR6, 0x2 ;  /* 0x0000000200067882 */ /* 0x000fe20000000000 */
[----:B------:R2:W-:Y:S01]  /*1c60*/  STL [R1+0x60], RZ ;  /* 0x000060ff01007387 */ /* 0x0005e20000100800 */
[----:B------:R-:W-:Y:S01]  /*1c70*/  USEL UR7, URZ, 0x1, UP0 ;  /* 0x000000013f077887 */ /* 0x000fe20008000000 */
[----:B------:R-:W-:-:S02]  /*1c80*/  CS2R R8, SRZ ;  /* 0x0000000000087805 */ /* 0x000fc4000001ff00 */
[----:B------:R-:W-:Y:S01]  /*1c90*/  CS2R R10, SRZ ;  /* 0x00000000000a7805 */ /* 0x000fe2000001ff00 */
[----:B------:R-:W-:Y:S01]  /*1ca0*/  QGMMA.64x256x32.F32.E4M3.E4M3 R24, gdesc[UR8], RZ, !UPT ;  /* 0x03e00000081879f3 */ /* 0x000fe2000c7008ff */
[----:B------:R2:W-:Y:S01]  /*1cb0*/  STL [R1+0x5c], RZ ;  /* 0x00005cff01007387 */ /* 0x0005e20000100800 */
[----:B------:R-:W-:Y:S01]  /*1cc0*/  UIADD3 UR8, UR8, 0x2, URZ ;  /* 0x0000000208087890 */ /* 0x000fe2000fffe03f */
[----:B------:R-:W-:Y:S01]  /*1cd0*/  ISETP.NE.AND P0, PT, RZ, UR7, PT ;  /* 0x00000007ff007c0c */ /* 0x000fe2000bf05270 */
[----:B------:R-:W-:Y:S01]  /*1ce0*/  UIADD3 UR10, UR10, 0x2, URZ ;  /* 0x000000020a0a7890 */ /* 0x000fe2000fffe03f */
[----:B------:R2:W-:Y:S01]  /*1cf0*/  STL [R1+0x58], RZ ;  /* 0x000058ff01007387 */ /* 0x0005e20000100800 */
[----:B------:R-:W-:Y:S01]  /*1d00*/  UMOV UR9, 0x80000020 ;  /* 0x8000002000097882 */ /* 0x000fe20000000000 */
[----:B------:R-:W-:Y:S01]  /*1d10*/  UMOV UR11, 0x80000020 ;  /* 0x80000020000b7882 */ /* 0x000fe20000000000 */
        /* <DEDUP_REMOVED lines=58> */
[----:B------:R-:W-:-:S03]  /*20c0*/  CS2R R226, SRZ ;  /* 0x0000000000e27805 */ /* 0x000fc6000001ff00 */
[----:B------:R2:W-:Y:S04]  /*20d0*/  STL [R1+0x18], RZ ;  /* 0x000018ff01007387 */ /* 0x0005e80000100800 */
[----:B------:R2:W-:Y:S04]  /*20e0*/  STL [R1+0x14], RZ ;  /* 0x000014ff01007387 */ /* 0x0005e80000100800 */
[----:B------:R2:W-:Y:S04]  /*20f0*/  STL [R1+0x10], RZ ;  /* 0x000010ff01007387 */ /* 0x0005e80000100800 */
[----:B------:R2:W-:Y:S04]  /*2100*/  STL [R1+0xc], RZ ;  /* 0x00000cff01007387 */ /* 0x0005e80000100800 */
[----:B------:R2:W-:Y:S04]  /*2110*/  STL [R1+0x8], RZ ;  /* 0x000008ff01007387 */ /* 0x0005e80000100800 */
[----:B------:R2:W-:Y:S04]  /*2120*/  STL [R1+0x4], RZ ;  /* 0x000004ff01007387 */ /* 0x0005e80000100800 */
[----:B------:R2:W-:Y:S01]  /*2130*/  STL [R1], RZ ;  /* 0x000000ff01007387 */ /* 0x0005e20000100800 */
[----:B------:R-:W-:Y:S01]  /*2140*/  QGMMA.64x256x32.F32.E4M3.E4M3 R24, gdesc[UR8], R24, gsb0 ;  /* 0x03e00000081879f3 */ /* 0x000fe20008000818 */
[----:B------:R-:W-:Y:S05]  /*2150*/  @!P0 BRA `(.L_x_18) ;  /* 0x0000000800848947 */ /* 0x000fea0003800000 */
[----:B------:R-:W-:Y:S02]  /*2160*/  WARPGROUP.DEPBAR.LE gsb0, 0x0 ;  /* 0x00008000000079c5 */ /* 0x000fe40000010000 */
[----:B------:R-:W-:-:S01]  /*2170*/  FADD R227, RZ, R24 ;  /* 0x00000018ffe37221 */ /* 0x000fc20000000000 */
[----:B------:R-:W-:Y:S01]  /*2180*/  FADD R226, RZ, R25 ;  /* 0x00000019ffe27221 */ /* 0x000fe20000000000 */
[----:B------:R-:W-:-:S01]  /*2190*/  FADD R225, RZ, R26 ;  /* 0x0000001affe17221 */ /* 0x000fc20000000000 */
[----:B------:R-:W-:Y:S01]  /*21a0*/  FADD R224, RZ, R27 ;  /* 0x0000001bffe07221 */ /* 0x000fe20000000000 */
[----:B------:R-:W-:-:S01]  /*21b0*/  FADD R223, RZ, R28 ;  /* 0x0000001cffdf7221 */ /* 0x000fc20000000000 */
[----:B------:R0:W-:Y:S01]  /*21c0*/  STL [R1+0x84], R227 ;  /* 0x000084e301007387 */ /* 0x0001e20000100800 */
[----:B------:R-:W-:-:S01]  /*21d0*/  FADD R222, RZ, R29 ;  /* 0x0000001dffde7221 */ /* 0x000fc20000000000 */
[----:B------:R-:W-:Y:S01]  /*21e0*/  FADD R221, RZ, R30 ;  /* 0x0000001effdd7221 */ /* 0x000fe20000000000 */
[----:B------:R-:W-:-:S01]  /*21f0*/  FADD R220, RZ, R31 ;  /* 0x0000001fffdc7221 */ /* 0x000fc20000000000 */
[----:B------:R-:W-:Y:S01]  /*2200*/  FADD R219, RZ, R32 ;  /* 0x00000020ffdb7221 */ /* 0x000fe20000000000 */
[----:B------:R-:W-:-:S01]  /*2210*/  FADD R218, RZ, R33 ;  /* 0x00000021ffda7221 */ /* 0x000fc20000000000 */
[----:B------:R-:W-:Y:S01]  /*2220*/  FADD R217, RZ, R34 ;  /* 0x00000022ffd97221 */ /* 0x000fe20000000000 */
[----:B------:R-:W-:-:S01]  /*2230*/  FADD R216, RZ, R35 ;  /* 0x00000023ffd87221 */ /* 0x000fc20000000000 */
[----:B------:R-:W-:Y:S01]  /*2240*/  FADD R215, RZ, R36 ;  /* 0x00000024ffd77221 */ /* 0x000fe20000000000 */
[----:B------:R-:W-:-:S01]  /*2250*/  FADD R214, RZ, R37 ;  /* 0x00000025ffd67221 */ /* 0x000fc20000000000 */
[----:B0-----:R-:W-:Y:S01]  /*2260*/  FADD R227, RZ, R123 ;  /* 0x0000007bffe37221 */ /* 0x001fe20000000000 */
[----:B------:R-:W-:-:S01]  /*2270*/  FADD R213, RZ, R38 ;  /* 0x00000026ffd57221 */ /* 0x000fc20000000000 */
[----:B------:R-:W-:Y:S01]  /*2280*/  FADD R212, RZ, R39 ;  /* 0x00000027ffd47221 */ /* 0x000fe20000000000 */
[----:B------:R-:W-:-:S01]  /*2290*/  FADD R211, RZ, R40 ;  /* 0x00000028ffd37221 */ /* 0x000fc20000000000 */
[----:B------:R-:W-:Y:S01]  /*22a0*/  FADD R210, RZ, R41 ;  /* 0x00000029ffd27221 */ /* 0x000fe20000000000 */
[----:B------:R0:W-:Y:S01]  /*22b0*/  STL [R1], R227 ;  /* 0x000000e301007387 */ /* 0x0001e20000100800 */
        /* <DEDUP_REMOVED lines=93> */
[----:B0-----:R-:W-:-:S05]  /*2890*/  FADD R227, RZ, R130 ;  /* 0x00000082ffe37221 */ /* 0x001fca0000000000 */
[----:B------:R0:W-:Y:S02]  /*28a0*/  STL [R1+0x1c], R227 ;  /* 0x00001ce301007387 */ /* 0x0001e40000100800 */
        /* <DEDUP_REMOVED lines=41> */
[----:B------:R0:W-:Y:S04]  /*2b40*/  STL [R1+0x70], R227 ;  /* 0x000070e301007387 */ /* 0x0001e80000100800 */
[----:B0-----:R0:W5:Y:S01]  /*2b50*/  LDL.LU R227, [R1+0x84] ;  /* 0x0000840001e37983 */ /* 0x0011620000300800 */
[----:B------:R-:W-:-:S05]  /*2b60*/  UMOV UR6, URZ ;  /* 0x0000003f00067c82 */ /* 0x000fca0008000000 */
.L_x_18:
[----:B------:R-:W-:-:S04]  /*2b70*/  UIADD3 UR18, UR5, 0x1, URZ ;  /* 0x0000000105127890 */ /* 0x000fc8000fffe03f */
[----:B------:R-:W-:-:S04]  /*2b80*/  UISETP.NE.AND UP0, UPT, UR18, 0x2, UPT ;  /* 0x000000021200788c */ /* 0x000fc8000bf05270 */
[----:B------:R-:W-:Y:S02]  /*2b90*/  USEL UR8, URZ, 0x1, UP0 ;  /* 0x000000013f087887 */ /* 0x000fe40008000000 */
[----:B------:R-:W-:Y:S02]  /*2ba0*/  USEL UR18, UR18, URZ, UP0 ;  /* 0x0000003f12127287 */ /* 0x000fe40008000000 */
[----:B------:R-:W-:-:S06]  /*2bb0*/  ULOP3.LUT UR8, UR4, UR8, URZ, 0x3c, !UPT ;  /* 0x0000000804087292 */ /* 0x000fcc000f8e3c3f */
[----:B------:R-:W-:Y:S01]  /*2bc0*/  IMAD.U32 R228, RZ, RZ, UR8 ;  /* 0x00000008ffe47e24 */ /* 0x000fe2000f8e00ff */
[----:B------:R-:W-:-:S06]  /*2bd0*/  UMOV UR8, 0x1 ;  /* 0x0000000100087882 */ /* 0x000fcc0000000000 */
.L_x_13:
[----:B------:R-:W-:-:S04]  /*2be0*/  UISETP.LT.AND UP0, UPT, UR12, 0x1, UPT ;  /* 0x000000010c00788c */ /* 0x000fc8000bf01270 */
[----:B------:R-:W-:-:S04]  /*2bf0*/  USEL UR9, UR12, 0x1, UP0 ;  /* 0x000000010c097887 */ /* 0x000fc80008000000 */
[----:B------:R-:W-:-:S04]  /*2c00*/  UIADD3 UR9, UR12, -UR9, URZ ;  /* 0x800000090c097290 */ /* 0x000fc8000fffe03f */
[----:B------:R-:W-:-:S06]  /*2c10*/  UISETP.GE.AND UP0, UPT, UR9, 0x1, UPT ;  /* 0x000000010900788c */ /* 0x000fcc000bf06270 */
[----:B------:R-:W-:-:S13]  /*2c20*/  PLOP3.LUT P0, PT, PT, PT, UP0, 0x80, 0x0 ;  /* 0x000000000000781c */ /* 0x000fda0003f0f008 */
[----:B------:R-:W-:Y:S05]  /*2c30*/  @!P0 BRA `(.L_x_19) ;  /* 0x0000001000808947 */ /* 0x000fea0003800000 */
[----:B------:R-:W-:Y:S01]  /*2c40*/  UMOV UR19, UR9 ;  /* 0x0000000900137c82 */ /* 0x000fe20008000000 */
[----:B------:R-:W-:Y:S01]  /*2c50*/  UMOV UR20, UR5 ;  /* 0x0000000500147c82 */ /* 0x000fe20008000000 */
[----:B------:R-:W-:-:S05]  /*2c60*/  ULDC UR25, c[0x0][0x50c] ;  /* 0x0001430000197ab9 */ /* 0x000fca0000000800 */
.L_x_27:
[----:B------:R-:W-:-:S06]  /*2c70*/  UISETP.NE.AND UP0, UPT, UR24, 0x3, UPT ;  /* 0x000000031800788c */ /* 0x000fcc000bf05270 */
[----:B------:R-:W-:-:S13]  /*2c80*/  PLOP3.LUT P1, PT, PT, PT, UP0, 0x80, 0x0 ;  /* 0x000000000000781c */ /* 0x000fda0003f2f008 */
[----:B-1---5:R-:W-:Y:S05]  /*2c90*/  @!P1 BRA `(.L_x_20) ;  /* 0x0000000000049947 */ /* 0x022fea0003800000 */
[----:B------:R-:W-:Y:S01]  /*2ca0*/  BPT.TRAP 0x1 ;  /* 0x000000040000795c */ /* 0x000fe20000300000 */
.L_x_20:
[----:B------:R-:W1:Y:S01]  /*2cb0*/  S2UR UR9, SR_CgaCtaId ;  /* 0x00000000000979c3 */ /* 0x000e620000008800 */
[----:B------:R-:W-:Y:S01]  /*2cc0*/  UMOV UR14, 0x400 ;  /* 0x00000400000e7882 */ /* 0x000fe20000000000 */
[----:B------:R-:W-:Y:S01]  /*2cd0*/  SHF.L.U32 R229, R228, 0x1f, RZ ;  /* 0x0000001fe4e57819 */ /* 0x000fe200000006ff */
[----:B-1----:R-:W-:-:S04]  /*2ce0*/  ULEA UR14, UR9, UR14, 0x18 ;  /* 0x0000000e090e7291 */ /* 0x002fc8000f8ec03f */
[----:B------:R-:W-:-:S09]  /*2cf0*/  ULEA UR9, UR18, UR14, 0x3 ;  /* 0x0000000e12097291 */ /* 0x000fd2000f8e183f */
[----:B------:R1:W3:Y:S01]  /*2d00*/  SYNCS.PHASECHK.TRANS64.TRYWAIT P0, [UR9], R229 ;  /* 0x000000e5ff0075a7 */ /* 0x0002e20008000149 */
[----:B------:R-:W-:Y:S05]  /*2d10*/  @!P1 BRA `(.L_x_21) ;  /* 0x0000000000049947 */ /* 0x000fea0003800000 */
[----:B------:R-:W-:Y:S01]  /*2d20*/  BPT.TRAP 0x1 ;  /* 0x000000040000795c */ /* 0x000fe20000300000 */
.L_x_21:
[----:B---3--:R-:W-:Y:S05]  /*2d30*/  @P0 BRA `(.L_x_22) ;  /* 0x0000000000080947 */ /* 0x008fea0003800000 */
[----:B------:R-:W3:Y:S02]  /*2d40*/  SYNCS.PHASECHK.TRANS64.TRYWAIT P0, [UR9], R229 ;  /* 0x000000e5ff0075a7 */ /* 0x000ee40008000149 */
[----:B---3--:R-:W-:Y:S05]  /*2d50*/  @!P0 BRA `(.L_x_23) ;  /* 0x000000d000348947 */ /* 0x008fea0003800000 */
.L_x_22:
[----:B------:R-:W-:Y:S01]  /*2d60*/  UIADD3 UR9, UR14, 0x4100, URZ ;  /* 0x000041000e097890 */ /* 0x000fe2000fffe03f */
[----:B------:R-:W-:Y:S01]  /*2d70*/  WARPGROUP.ARRIVE ;  /* 0x00000000000079c5 */ /* 0x000fe20000000000 */
[----:B------:R-:W-:Y:S02]  /*2d80*/  UISETP.NE.AND UP0, UPT, UR7, URZ, UPT ;  /* 0x0000003f0700728c */ /* 0x000fe4000bf05270 */
[----:B------:R-:W-:Y:S02]  /*2d90*/  USHF.R.U32.HI UR9, URZ, 0x4, UR9 ;  /* 0x000000043f097899 */ /* 0x000fe40008011609 */
[----:B------:R-:W-:Y:S02]  /*2da0*/  USEL UR8, UR8, URZ, !UP0 ;  /* 0x0000003f08087287 */ /* 0x000fe4000c000000 */
[----:B------:R-:W-:Y:S02]  /*2db0*/  ULOP3.LUT UR9, UR9, 0x3fff, URZ, 0xc0, !UPT ;  /* 0x00003fff09097892 */ /* 0x000fe4000f8ec03f */
[----:B------:R-:W-:-:S02]  /*2dc0*/  ULOP3.LUT UR7, UR15, 0x10000, URZ, 0xfc, !UPT ;  /* 0x000100000f077892 */ /* 0x000fc4000f8efc3f */
[----:B------:R-:W-:Y:S02]  /*2dd0*/  ULOP3.LUT UR9, UR9, 0x10000, URZ, 0xfc, !UPT ;  /* 0x0001000009097892 */ /* 0x000fe4000f8efc3f */
[----:B------:R-:W-:Y:S02]  /*2de0*/  UISETP.NE.U32.AND UP0, UPT, UR8, URZ, UPT ;  /* 0x0000003f0800728c */ /* 0x000fe4000bf05070 */
[----:B------:R-:W-:Y:S02]  /*2df0*/  ULEA UR8, UR18, UR7, 0x9 ;  /* 0x0000000712087291 */ /* 0x000fe4000f8e483f */
[----:B------:R-:W-:Y:S01]  /*2e00*/  ULEA UR10, UR18, UR9, 0xa ;  /* 0x00000009120a7291 */ /* 0x000fe2000f8e503f */
[----:B------:R-:W-:Y:S02]  /*2e10*/  UMOV UR11, 0x80000020 ;  /* 0x80000020000b7882 */ /* 0x000fe40000000000 */
[----:B------:R-:W-:Y:S01]  /*2e20*/  UMOV UR9, 0x80000020 ;  /* 0x8000002000097882 */ /* 0x000fe20000000000 */
[----:B------:R-:W-:-:S05]  /*2e30*/  UIADD3 UR6, UR6, 0x2, URZ ;  /* 0x0000000206067890 */ /* 0x000fca000fffe03f */
[----:B------:R-:W-:Y:S01]  /*2e40*/  QGMMA.64x256x32.F32.E4M3.E4M3 R24, gdesc[UR8], R24, UP0 ;  /* 0x03e00000081879f3 */ /* 0x000fe2000bf00818 */
[----:B------:R-:W-:Y:S02]  /*2e50*/  UIADD3 UR8, UR8, 0x2, URZ ;  /* 0x0000000208087890 */ /* 0x000fe4000fffe03f */
[----:B------:R-:W-:Y:S01]  /*2e60*/  UIADD3 UR10, UR10, 0x2, URZ ;  /* 0x000000020a0a7890 */ /* 0x000fe2000fffe03f */
[----:B------:R-:W-:Y:S01]  /*2e70*/  UMOV UR9, 0x80000020 ;  /* 0x8000002000097882 */ /* 0x000fe20000000000 */
[----:B------:R-:W-:Y:S01]  /*2e80*/  UMOV UR11, 0x80000020 ;  /* 0x80000020000b7882 */ /* 0x000fe20000000000 */
[----:B------:R-:W-:-:S04]  /*2e90*/  UISETP.NE.AND UP0, UPT, UR6, UR25, UPT ;  /* 0x000000190600728c */ /* 0x000fc8000bf05270 */
[----:B------:R-:W-:-:S06]  /*2ea0*/  USEL UR7, URZ, 0x1, UP0 ;  /* 0x000000013f077887 */ /* 0x000fcc0008000000 */
[----:B------:R-:W-:-:S12]  /*2eb0*/  ISETP.NE.AND P0, PT, RZ, UR7, PT ;  /* 0x00000007ff007c0c */ /* 0x000fd8000bf05270 */
[----:B------:R-:W-:Y:S03]  /*2ec0*/  QGMMA.64x256x32.F32.E4M3.E4M3 R24, gdesc[UR8], R24, gsb0 ;  /* 0x03e00000081879f3 */ /* 0x000fe60008000818 */
[----:B------:R-:W-:Y:S02]  /*2ed0*/  WARPGROUP.DEPBAR.LE gsb0, 0x1 ;  /* 0x00008000000079c5 */ /* 0x000fe40000010100 */
[----:B------:R-:W-:Y:S05]  /*2ee0*/  @!P0 BRA `(.L_x_24) ;  /* 0x0000000c00788947 */ /* 0x000fea0003800000 */
[----:B------:R-:W-:Y:S02]  /*2ef0*/  WARPGROUP.DEPBAR.LE gsb0, 0x0 ;  /* 0x00008000000079c5 */ /* 0x000fe40000010000 */
[----:B-----5:R-:W-:-:S01]  /*2f00*/  FADD R227, R24, R227 ;  /* 0x000000e318e37221 */ /* 0x020fc20000000000 */
[----:B------:R-:W-:Y:S01]  /*2f10*/  FADD R226, R25, R226 ;  /* 0x000000e219e27221 */ /* 0x000fe20000000000 */
[----:B------:R-:W-:-:S01]  /*2f20*/  FADD R225, R26, R225 ;  /* 0x000000e11ae17221 */ /* 0x000fc20000000000 */
[----:B------:R-:W-:Y:S02]  /*2f30*/  FADD R224, R27, R224 ;  /* 0x000000e01be07221 */ /* 0x000fe40000000000 */
[----:B------:R3:W-:Y:S01]  /*2f40*/  STL [R1+0x84], R227 ;  /* 0x000084e301007387 */ /* 0x0007e20000100800 */
[----:B------:R-:W-:-:S01]  /*2f50*/  FADD R223, R28, R223 ;  /* 0x000000df1cdf7221 */ /* 0x000fc20000000000 */
[----:B------:R-:W-:Y:S01]  /*2f60*/  FADD R222, R29, R222 ;  /* 0x000000de1dde7221 */ /* 0x000fe20000000000 */
[----:B------:R-:W-:-:S01]  /*2f70*/  FADD R221, R30, R221 ;  /* 0x000000dd1edd7221 */ /* 0x000fc20000000000 */
[----:B---3--:R-:W3:Y:S04]  /*2f80*/  LDL.LU R227, [R1+0x2c] ;  /* 0x00002c0001e37983 */ /* 0x008ee80000300800 */
[----:B------:R4:W-:Y:S01]  /*2f90*/  STL [R1+0x88], R226 ;  /* 0x000088e201007387 */ /* 0x0009e20000100800 */
[----:B------:R-:W-:-:S01]  /*2fa0*/  FADD R220, R31, R220 ;  /* 0x000000dc1fdc7221 */ /* 0x000fc20000000000 */
[----:B------:R-:W-:-:S02]  /*2fb0*/  FADD R219, R32, R219 ;  /* 0x000000db20db7221 */ /* 0x000fc40000000000 */
[----:B----4-:R-:W4:Y:S04]  /*2fc0*/  LDL.LU R226, [R1+0x28] ;  /* 0x0000280001e27983 */ /* 0x010f280000300800 */
[----:B------:R0:W-:Y:S01]  /*2fd0*/  STL [R1+0x8c], R225 ;  /* 0x00008ce101007387 */ /* 0x0001e20000100800 */
[----:B------:R-:W-:-:S03]  /*2fe0*/  FADD R218, R33, R218 ;  /* 0x000000da21da7221 */ /* 0x000fc60000000000 */
[----:B0-----:R-:W2:Y:S04]  /*2ff0*/  LDL.LU R225, [R1+0x24] ;  /* 0x0000240001e17983 */ /* 0x001ea80000300800 */
[----:B------:R0:W-:Y:S01]  /*3000*/  STL [R1+0x90], R224 ;  /* 0x000090e001007387 */ /* 0x0001e20000100800 */
[----:B------:R-:W-:-:S03]  /*3010*/  FADD R217, R34, R217 ;  /* 0x000000d922d97221 */ /* 0x000fc60000000000 */
[----:B0-----:R-:W2:Y:S04]  /*3020*/  LDL.LU R224, [R1+0x20] ;  /* 0x0000200001e07983 */ /* 0x001ea80000300800 */
[----:B------:R0:W-:Y:S01]  /*3030*/  STL [R1+0x94], R223 ;  /* 0x000094df01007387 */ /* 0x0001e20000100800 */
[----:B------:R-:W-:-:S03]  /*3040*/  FADD R216, R35, R216 ;  /* 0x000000d823d87221 */ /* 0x000fc60000000000 */
[----:B0-----:R-:W2:Y:S04]  /*3050*/  LDL.LU R223, [R1+0x1c] ;  /* 0x00001c0001df7983 */ /* 0x001ea80000300800 */
[----:B------:R0:W-:Y:S04]  /*3060*/  STL [R1+0x98], R222 ;  /* 0x000098de01007387 */ /* 0x0001e80000100800 */
        /* <DEDUP_REMOVED lines=12> */
[----:B0-----:R-:W2:Y:S01]  /*3130*/  LDL.LU R216, [R1] ;  /* 0x0000000001d87983 */ /* 0x001ea20000300800 */
[----:B------:R-:W-:-:S01]  /*3140*/  FADD R215, R36, R215 ;  /* 0x000000d724d77221 */ /* 0x000fc20000000000 */
[----:B------:R-:W-:Y:S01]  /*3150*/  FADD R214, R37, R214 ;  /* 0x000000d625d67221 */ /* 0x000fe20000000000 */
[----:B------:R-:W-:-:S01]  /*3160*/  FADD R213, R38, R213 ;  /* 0x000000d526d57221 */ /* 0x000fc20000000000 */
[----:B------:R-:W-:Y:S01]  /*3170*/  FADD R212, R39, R212 ;  /* 0x000000d427d47221 */ /* 0x000fe20000000000 */
[----:B------:R-:W-:-:S01]  /*3180*/  FADD R211, R40, R211 ;  /* 0x000000d328d37221 */ /* 0x000fc20000000000 */
[----:B------:R-:W-:Y:S01]  /*3190*/  STL [R1+0xb4], R215 ;  /* 0x0000b4d701007387 */ /* 0x000fe20000100800 */
        /* <DEDUP_REMOVED lines=15> */
[----:B------:R0:W-:Y:S01]  /*3290*/  STL [R1+0xc4], R211 ;  /* 0x0000c4d301007387 */ /* 0x0001e20000100800 */
[----:B------:R-:W-:-:S01]  /*32a0*/  FADD R198, R53, R198 ;  /* 0x000000c635c67221 */ /* 0x000fc20000000000 */
[----:B------:R-:W-:Y:S01]  /*32b0*/  FADD R197, R54, R197 ;  /* 0x000000c536c57221 */ /* 0x000fe20000000000 */
        /* <DEDUP_REMOVED lines=68> */
[----:B---3--:R-:W-:-:S01]  /*3700*/  FADD R227, R134, R227 ;  /* 0x000000e386e37221 */ /* 0x008fc20000000000 */
[----:B----4-:R-:W-:Y:S01]  /*3710*/  FADD R226, R133, R226 ;  /* 0x000000e285e27221 */ /* 0x010fe20000000000 */
[----:B--2---:R-:W-:-:S01]  /*3720*/  FADD R225, R132, R225 ;  /* 0x000000e184e17221 */ /* 0x004fc20000000000 */
        /* <DEDUP_REMOVED lines=8> */
[----:B------:R-:W-:-:S05]  /*37b0*/  FADD R216, R123, R216 ;  /* 0x000000d87bd87221 */ /* 0x000fca0000000000 */
[----:B------:R2:W-:Y:S04]  /*37c0*/  STL [R1], R216 ;  /* 0x000000d801007387 */ /* 0x0005e80000100800 */
[----:B------:R3:W-:Y:S04]  /*37d0*/  STL [R1+0x4], R217 ;  /* 0x000004d901007387 */ /* 0x0007e80000100800 */
[----:B------:R4:W-:Y:S04]  /*37e0*/  STL [R1+0x8], R218 ;  /* 0x000008da01007387 */ /* 0x0009e80000100800 */
[----:B------:R1:W-:Y:S04]  /*37f0*/  STL [R1+0xc], R219 ;  /* 0x00000cdb01007387 */ /* 0x0003e80000100800 */
[----:B------:R1:W-:Y:S04]  /*3800*/  STL [R1+0x10], R220 ;  /* 0x000010dc01007387 */ /* 0x0003e80000100800 */
[----:B------:R1:W-:Y:S04]  /*3810*/  STL [R1+0x14], R221 ;  /* 0x000014dd01007387 */ /* 0x0003e80000100800 */
[----:B------:R1:W-:Y:S04]  /*3820*/  STL [R1+0x18], R222 ;  /* 0x000018de01007387 */ /* 0x0003e80000100800 */
[----:B------:R1:W-:Y:S04]  /*3830*/  STL [R1+0x1c], R223 ;  /* 0x00001cdf01007387 */ /* 0x0003e80000100800 */
[----:B------:R1:W-:Y:S04]  /*3840*/  STL [R1+0x20], R224 ;  /* 0x000020e001007387 */ /* 0x0003e80000100800 */
[----:B0-----:R-:W4:Y:S04]  /*3850*/  LDL.LU R211, [R1+0x30] ;  /* 0x0000300001d37983 */ /* 0x001f280000300800 */
[----:B------:R0:W-:Y:S04]  /*3860*/  STL [R1+0x24], R225 ;  /* 0x000024e101007387 */ /* 0x0001e80000100800 */
[----:B------:R-:W4:Y:S04]  /*3870*/  LDL.LU R212, [R1+0x34] ;  /* 0x0000340001d47983 */ /* 0x000f280000300800 */
[----:B------:R0:W-:Y:S04]  /*3880*/  STL [R1+0x28], R226 ;  /* 0x000028e201007387 */ /* 0x0001e80000100800 */
[----:B------:R-:W4:Y:S04]  /*3890*/  LDL.LU R213, [R1+0x38] ;  /* 0x0000380001d57983 */ /* 0x000f280000300800 */
[----:B------:R0:W-:Y:S04]  /*38a0*/  STL [R1+0x2c], R227 ;  /* 0x00002ce301007387 */ /* 0x0001e80000100800 */
[----:B------:R-:W4:Y:S04]  /*38b0*/  LDL.LU R214, [R1+0x3c] ;  /* 0x00003c0001d67983 */ /* 0x000f280000300800 */
[----:B------:R-:W4:Y:S04]  /*38c0*/  LDL.LU R215, [R1+0x40] ;  /* 0x0000400001d77983 */ /* 0x000f280000300800 */
[----:B--2---:R-:W2:Y:S04]  /*38d0*/  LDL.LU R216, [R1+0x44] ;  /* 0x0000440001d87983 */ /* 0x004ea80000300800 */
[----:B---3--:R-:W3:Y:S04]  /*38e0*/  LDL.LU R217, [R1+0x48] ;  /* 0x0000480001d97983 */ /* 0x008ee80000300800 */
[----:B----4-:R-:W4:Y:S04]  /*38f0*/  LDL.LU R218, [R1+0x4c] ;  /* 0x00004c0001da7983 */ /* 0x010f280000300800 */
[----:B-1----:R-:W4:Y:S04]  /*3900*/  LDL.LU R219, [R1+0x50] ;  /* 0x0000500001db7983 */ /* 0x002f280000300800 */
[----:B------:R-:W4:Y:S04]  /*3910*/  LDL.LU R220, [R1+0x54] ;  /* 0x0000540001dc7983 */ /* 0x000f280000300800 */
[----:B------:R-:W4:Y:S04]  /*3920*/  LDL.LU R221, [R1+0x58] ;  /* 0x0000580001dd7983 */ /* 0x000f280000300800 */
[----:B------:R-:W4:Y:S04]  /*3930*/  LDL.LU R222, [R1+0x5c] ;  /* 0x00005c0001de7983 */ /* 0x000f280000300800 */
[----:B------:R-:W4:Y:S04]  /*3940*/  LDL.LU R223, [R1+0x60] ;  /* 0x0000600001df7983 */ /* 0x000f280000300800 */
[----:B------:R-:W4:Y:S04]  /*3950*/  LDL.LU R224, [R1+0x64] ;  /* 0x0000640001e07983 */ /* 0x000f280000300800 */
[----:B0-----:R-:W4:Y:S04]  /*3960*/  LDL.LU R225, [R1+0x68] ;  /* 0x0000680001e17983 */ /* 0x001f280000300800 */
[----:B------:R-:W4:Y:S04]  /*3970*/  LDL.LU R226, [R1+0x6c] ;  /* 0x00006c0001e27983 */ /* 0x000f280000300800 */
[----:B------:R-:W4:Y:S01]  /*3980*/  LDL.LU R227, [R1+0x70] ;  /* 0x0000700001e37983 */ /* 0x000f220000300800 */
[----:B------:R-:W-:-:S05]  /*3990*/  FADD R211, R135, R211 ;  /* 0x000000d387d37221 */ /* 0x000fca0000000000 */
[----:B------:R0:W-:Y:S01]  /*39a0*/  STL [R1+0x30], R211 ;  /* 0x000030d301007387 */ /* 0x0001e20000100800 */
[----:B------:R-:W-:-:S03]  /*39b0*/  FADD R212, R136, R212 ;  /* 0x000000d488d47221 */ /* 0x000fc60000000000 */
[----:B0-----:R0:W5:Y:S01]  /*39c0*/  LDL.LU R211, [R1+0xc4] ;  /* 0x0000c40001d37983 */ /* 0x0011620000300800 */
[----:B------:R-:W-:-:S03]  /*39d0*/  FADD R213, R137, R213 ;  /* 0x000000d589d57221 */ /* 0x000fc60000000000 */
[----:B------:R1:W-:Y:S01]  /*39e0*/  STL [R1+0x34], R212 ;  /* 0x000034d401007387 */ /* 0x0003e20000100800 */
[----:B------:R-:W-:-:S01]  /*39f0*/  FADD R214, R138, R214 ;  /* 0x000000d68ad67221 */ /* 0x000fc20000000000 */
[----:B------:R-:W-:Y:S02]  /*3a00*/  FADD R215, R139, R215 ;  /* 0x000000d78bd77221 */ /* 0x000fe40000000000 */
[----:B-1----:R0:W5:Y:S01]  /*3a10*/  LDL.LU R212, [R1+0xc0] ;  /* 0x0000c00001d47983 */ /* 0x0021620000300800 */
[----:B--2---:R-:W-:-:S03]  /*3a20*/  FADD R216, R140, R216 ;  /* 0x000000d88cd87221 */ /* 0x004fc60000000000 */
[----:B------:R1:W-:Y:S01]  /*3a30*/  STL [R1+0x38], R213 ;  /* 0x000038d501007387 */ /* 0x0003e20000100800 */
[----:B---3--:R-:W-:-:S03]  /*3a40*/  FADD R217, R141, R217 ;  /* 0x000000d98dd97221 */ /* 0x008fc60000000000 */
[----:B-1----:R0:W5:Y:S01]  /*3a50*/  LDL.LU R213, [R1+0xbc] ;  /* 0x0000bc0001d57983 */ /* 0x0021620000300800 */
[----:B----4-:R-:W-:-:S03]  /*3a60*/  FADD R218, R142, R218 ;  /* 0x000000da8eda7221 */ /* 0x010fc60000000000 */
[----:B------:R1:W-:Y:S01]  /*3a70*/  STL [R1+0x3c], R214 ;  /* 0x00003cd601007387 */ /* 0x0003e20000100800 */
[----:B------:R-:W-:-:S01]  /*3a80*/  FADD R219, R143, R219 ;  /* 0x000000db8fdb7221 */ /* 0x000fc20000000000 */
[----:B------:R-:W-:Y:S02]  /*3a90*/  FADD R220, R144, R220 ;  /* 0x000000dc90dc7221 */ /* 0x000fe40000000000 */
[----:B-1----:R0:W5:Y:S04]  /*3aa0*/  LDL.LU R214, [R1+0xb8] ;  /* 0x0000b80001d67983 */ /* 0x0021680000300800 */
[----:B------:R1:W-:Y:S01]  /*3ab0*/  STL [R1+0x40], R215 ;  /* 0x000040d701007387 */ /* 0x0003e20000100800 */
[----:B------:R-:W-:-:S01]  /*3ac0*/  FADD R221, R145, R221 ;  /* 0x000000dd91dd7221 */ /* 0x000fc20000000000 */
[----:B------:R-:W-:-:S02]  /*3ad0*/  FADD R222, R146, R222 ;  /* 0x000000de92de7221 */ /* 0x000fc40000000000 */
[----:B-1----:R0:W5:Y:S04]  /*3ae0*/  LDL.LU R215, [R1+0xb4] ;  /* 0x0000b40001d77983 */ /* 0x0021680000300800 */
[----:B------:R1:W-:Y:S01]  /*3af0*/  STL [R1+0x44], R216 ;  /* 0x000044d801007387 */ /* 0x0003e20000100800 */
[----:B------:R-:W-:-:S03]  /*3b00*/  FADD R223, R147, R223 ;  /* 0x000000df93df7221 */ /* 0x000fc60000000000 */
        /* <DEDUP_REMOVED lines=13> */
[----:B------:R1:W-:Y:S04]  /*3be0*/  STL [R1+0x58], R221 ;  /* 0x000058dd01007387 */ /* 0x0003e80000100800 */
        /* <DEDUP_REMOVED lines=12> */
[----:B-1----:R0:W5:Y:S01]  /*3cb0*/  LDL.LU R227, [R1+0x84] ;  /* 0x0000840001e37983 */ /* 0x0021620000300800 */
[----:B------:R-:W-:-:S05]  /*3cc0*/  UMOV UR6, URZ ;  /* 0x0000003f00067c82 */ /* 0x000fca0008000000 */
.L_x_24:
[----:B------:R-:W-:Y:S05]  /*3cd0*/  @!P1 BRA `(.L_x_25) ;  /* 0x0000000000049947 */ /* 0x000fea0003800000 */
[----:B------:R-:W-:Y:S01]  /*3ce0*/  BPT.TRAP 0x1 ;  /* 0x000000040000795c */ /* 0x000fe20000300000 */
.L_x_25:
[----:B------:R-:W-:Y:S02]  /*3cf0*/  UISETP.GT.U32.AND UP0, UPT, UR13, 0x1, UPT ;  /* 0x000000010d00788c */ /* 0x000fe4000bf04070 */
[----:B------:R-:W-:-:S04]  /*3d00*/  ULEA UR8, UR20, UR14, 0x3 ;  /* 0x0000000e14087291 */ /* 0x000fc8000f8e183f */
[----:B------:R-:W-:Y:S01]  /*3d10*/  UIADD3 UR8, UR8, 0x10, URZ ;  /* 0x0000001008087890 */ /* 0x000fe2000fffe03f */
[----:B------:R-:W-:-:S03]  /*3d20*/  PLOP3.LUT P0, PT, PT, PT, UP0, 0x80, 0x0 ;  /* 0x000000000000781c */ /* 0x000fc60003f0f008 */
[----:B------:R-:W-:-:S09]  /*3d30*/  UPRMT UR8, URZ, 0x654, UR8 ;  /* 0x000006543f087896 */ /* 0x000fd20008000008 */
[----:B------:R-:W-:Y:S01]  /*3d40*/  SYNCS.ARRIVE.TRANS64.RED.A1T0 RZ, [UR8], RZ ;  /* 0x000000ffffff79a7 */ /* 0x000fe20008100408 */
[----:B------:R-:W-:Y:S05]  /*3d50*/  @P0 BRA `(.L_x_26) ;  /* 0x0000000000040947 */ /* 0x000fea0003800000 */
[----:B------:R-:W-:Y:S01]  /*3d60*/  BPT.TRAP 0x1 ;  /* 0x000000040000795c */ /* 0x000fe20000300000 */
.L_x_26:
[----:B------:R-:W-:Y:S02]  /*3d70*/  UISETP.GT.AND UP2, UPT, UR19, 0x1, UPT ;  /* 0x000000011300788c */ /* 0x000fe4000bf44270 */
[----:B------:R-:W-:Y:S02]  /*3d80*/  UIADD3 UR18, UR18, 0x1, URZ ;  /* 0x0000000112127890 */ /* 0x000fe4000fffe03f */
[----:B------:R-:W-:Y:S02]  /*3d90*/  UIADD3 UR20, UR20, 0x1, URZ ;  /* 0x0000000114147890 */ /* 0x000fe4000fffe03f */
[----:B------:R-:W-:Y:S01]  /*3da0*/  PLOP3.LUT P0, PT, PT, PT, UP2, 0x80, 0x0 ;  /* 0x000000000000781c */ /* 0x000fe20003f0f028 */
[----:B------:R-:W-:Y:S02]  /*3db0*/  UISETP.NE.AND UP0, UPT, UR18, 0x2, UPT ;  /* 0x000000021200788c */ /* 0x000fe4000bf05270 */
[----:B------:R-:W-:Y:S02]  /*3dc0*/  UISETP.NE.AND UP1, UPT, UR20, 0x2, UPT ;  /* 0x000000021400788c */ /* 0x000fe4000bf25270 */
[----:B------:R-:W-:-:S02]  /*3dd0*/  USEL UR8, URZ, 0x1, UP0 ;  /* 0x000000013f087887 */ /* 0x000fc40008000000 */
[----:B------:R-:W-:Y:S02]  /*3de0*/  UIADD3 UR19, UR19, -0x1, URZ ;  /* 0xffffffff13137890 */ /* 0x000fe4000fffe03f */
[----:B------:R-:W-:Y:S02]  /*3df0*/  USEL UR18, UR18, URZ, UP0 ;  /* 0x0000003f12127287 */ /* 0x000fe40008000000 */
[----:B------:R-:W-:Y:S01]  /*3e00*/  LOP3.LUT R228, R228, UR8, RZ, 0x3c, !PT ;  /* 0x00000008e4e47c12 */ /* 0x000fe2000f8e3cff */
[----:B------:R-:W-:Y:S01]  /*3e10*/  USEL UR20, UR20, URZ, UP1 ;  /* 0x0000003f14147287 */ /* 0x000fe20008800000 */
[----:B------:R-:W-:Y:S01]  /*3e20*/  UMOV UR8, 0x1 ;  /* 0x0000000100087882 */ /* 0x000fe20000000000 */
[----:B------:R-:W-:Y:S10]  /*3e30*/  @P0 BRA `(.L_x_27) ;  /* 0xffffffec008c0947 */ /* 0x000ff4000383ffff */
.L_x_19:
[----:B------:R-:W-:-:S04]  /*3e40*/  UISETP.NE.AND UP0, UPT, UR6, URZ, UPT ;  /* 0x0000003f0600728c */ /* 0x000fc8000bf05270 */
[----:B------:R-:W-:-:S06]  /*3e50*/  USEL UR6, URZ, 0x1, !UP0 ;  /* 0x000000013f067887 */ /* 0x000fcc000c000000 */
[----:B------:R-:W-:-:S13]  /*3e60*/  ISETP.NE.AND P0, PT, RZ, UR6, PT ;  /* 0x00000006ff007c0c */ /* 0x000fda000bf05270 */
[----:B------:R-:W-:Y:S05]  /*3e70*/  @!P0 BRA `(.L_x_28) ;  /* 0x0000000c00d48947 */ /* 0x000fea0003800000 */
[----:B------:R-:W-:Y:S02]  /*3e80*/  WARPGROUP.DEPBAR.LE gsb0, 0x0 ;  /* 0x00008000000079c5 */ /* 0x000fe40000010000 */
[----:B-----5:R-:W-:-:S05]  /*3e90*/  FADD R227, R24, R227 ;  /* 0x000000e318e37221 */ /* 0x020fca0000000000 */
[----:B------:R3:W-:Y:S04]  /*3ea0*/  STL [R1+0x84], R227 ;  /* 0x000084e301007387 */ /* 0x0007e80000100800 */
[----:B---3--:R-:W3:Y:S04]  /*3eb0*/  LDL.LU R227, [R1+0x70] ;  /* 0x0000700001e37983 */ /* 0x008ee80000300800 */
[----:B---3--:R3:W-:Y:S04]  /*3ec0*/  STL [R1+0x88], R227 ;  /* 0x000088e301007387 */ /* 0x0087e80000100800 */
        /* <DEDUP_REMOVED lines=54> */
[----:B---3--:R-:W3:Y:S01]  /*4230*/  LDL.LU R227, [R1] ;  /* 0x0000000001e37983 */ /* 0x008ee20000300800 */
[----:B------:R-:W-:Y:S01]  /*4240*/  FADD R226, R25, R226 ;  /* 0x000000e219e27221 */ /* 0x000fe20000000000 */
        /* <DEDUP_REMOVED lines=97> */
[----:B---3--:R-:W-:-:S05]  /*4860*/  FADD R227, R123, R227 ;  /* 0x000000e37be37221 */ /* 0x008fca0000000000 */
[----:B------:R3:W-:Y:S04]  /*4870*/  STL [R1], R227 ;  /* 0x000000e301007387 */ /* 0x0007e80000100800 */
[----:B---3--:R-:W3:Y:S02]  /*4880*/  LDL.LU R227, [R1+0xf4] ;  /* 0x0000f40001e37983 */ /* 0x008ee40000300800 */
[----:B---3--:R-:W-:-:S05]  /*4890*/  FADD R227, R124, R227 ;  /* 0x000000e37ce37221 */ /* 0x008fca0000000000 */
[----:B------:R3:W-:Y:S04]  /*48a0*/  STL [R1+0x4], R227 ;  /* 0x000004e301007387 */ /* 0x0007e80000100800 */
        /* <DEDUP_REMOVED lines=81> */
[----:B---3--:R3:W5:Y:S02]  /*4dc0*/  LDL.LU R227, [R1+0x84] ;  /* 0x0000840001e37983 */ /* 0x0087640000300800 */
.L_x_28:
[----:B------:R-:W-:Y:S02]  /*4dd0*/  WARPGROUP.DEPBAR.LE gsb0, 0x0 ;  /* 0x00008000000079c5 */ /* 0x000fe40000010000 */
[----:B------:R-:W4:Y:S02]  /*4de0*/  LDC R24, c[0x0][0x28c] ;  /* 0x0000a300ff187b82 */ /* 0x000f240000000800 */
[----:B----4-:R-:W-:-:S13]  /*4df0*/  ISETP.GE.AND P0, PT, R24, 0x1, PT ;  /* 0x000000011800780c */ /* 0x010fda0003f06270 */
[----:B------:R-:W-:Y:S05]  /*4e00*/  @!P0 BRA `(.L_x_29) ;  /* 0x0000000000408947 */ /* 0x000fea0003800000 */
[----:B------:R-:W-:-:S06]  /*4e10*/  UISETP.NE.AND UP0, UPT, UR24, 0x3, UPT ;  /* 0x000000031800788c */ /* 0x000fcc000bf05270 */
[----:B------:R-:W-:-:S13]  /*4e20*/  PLOP3.LUT P0, PT, PT, PT, UP0, 0x80, 0x0 ;  /* 0x000000000000781c */ /* 0x000fda0003f0f008 */
[----:B------:R-:W-:Y:S05]  /*4e30*/  @!P0 BRA `(.L_x_30) ;  /* 0x0000000000048947 */ /* 0x000fea0003800000 */
[----:B------:R-:W-:Y:S01]  /*4e40*/  BPT.TRAP 0x1 ;  /* 0x000000040000795c */ /* 0x000fe20000300000 */
.L_x_30:
[----:B------:R-:W-:-:S04]  /*4e50*/  UISETP.LT.AND UP0, UPT, UR12, 0x1, UPT ;  /* 0x000000010c00788c */ /* 0x000fc8000bf01270 */
[----:B------:R-:W-:Y:S02]  /*4e60*/  USEL UR6, UR12, 0x1, UP0 ;  /* 0x000000010c067887 */ /* 0x000fe40008000000 */
[----:B------:R-:W-:Y:S02]  /*4e70*/  UISETP.GT.U32.AND UP0, UPT, UR13, 0x1, UPT ;  /* 0x000000010d00788c */ /* 0x000fe4000bf04070 */
[----:B------:R-:W-:-:S04]  /*4e80*/  UIADD3 UR6, UR5, UR12, -UR6 ;  /* 0x0000000c05067290 */ /* 0x000fc8000fffe806 */
[----:B------:R-:W-:Y:S01]  /*4e90*/  USHF.L.U32 UR6, UR6, 0x3, URZ ;  /* 0x0000000306067899 */ /* 0x000fe2000800063f */
[----:B------:R-:W-:-:S03]  /*4ea0*/  PLOP3.LUT P0, PT, PT, PT, UP0, 0x80, 0x0 ;  /* 0x000000000000781c */ /* 0x000fc60003f0f008 */
[----:B------:R-:W-:-:S04]  /*4eb0*/  ULOP3.LUT UR6, UR6, 0x8, URZ, 0xc0, !UPT ;  /* 0x0000000806067892 */ /* 0x000fc8000f8ec03f */
[----:B------:R-:W-:-:S04]  /*4ec0*/  UIADD3 UR6, UR14, 0x10, UR6 ;  /* 0x000000100e067890 */ /* 0x000fc8000fffe006 */
[----:B------:R-:W-:-:S09]  /*4ed0*/  UPRMT UR6, URZ, 0x654, UR6 ;  /* 0x000006543f067896 */ /* 0x000fd20008000006 */
[----:B------:R-:W-:Y:S01]  /*4ee0*/  SYNCS.ARRIVE.TRANS64.RED.A1T0 RZ, [UR6], RZ ;  /* 0x000000ffffff79a7 */ /* 0x000fe20008100406 */
[----:B------:R-:W-:Y:S05]  /*4ef0*/  @P0 BRA `(.L_x_29) ;  /* 0x0000000000040947 */ /* 0x000fea0003800000 */
[----:B------:R-:W-:Y:S01]  /*4f00*/  BPT.TRAP 0x1 ;  /* 0x000000040000795c */ /* 0x000fe20000300000 */
.L_x_29:
[----:B------:R-:W-:Y:S01]  /*4f10*/  STL [R1+0x8c], R3 ;  /* 0x00008c0301007387 */ /* 0x000fe20000100800 */
[----:B------:R-:W4:Y:S01]  /*4f20*/  LDC R28, c[0x0][0x288] ;  /* 0x0000a200ff1c7b82 */ /* 0x000f220000000800 */
[----:B------:R-:W-:Y:S02]  /*4f30*/  ULDC UR6, c[0x0][0x284] ;  /* 0x0000a10000067ab9 */ /* 0x000fe40000000800 */
[----:B------:R0:W-:Y:S04]  /*4f40*/  STL [R1+0x88], R2 ;  /* 0x0000880201007387 */ /* 0x0001e80000100800 */
[----:B0-----:R-:W2:Y:S04]  /*4f50*/  LDL.LU R2, [R1+0x80] ;  /* 0x0000800001027983 */ /* 0x001ea80000300800 */
[----:B-----5:R0:W-:Y:S01]  /*4f60*/  STL [R1+0x84], R0 ;  /* 0x0000840001007387 */ /* 0x0201e20000100800 */
[----:B------:R-:W1:Y:S03]  /*4f70*/  S2R R3, SR_TID.X ;  /* 0x0000000000037919 */ /* 0x000e660000002100 */
[----:B0-----:R-:W3:Y:S01]  /*4f80*/  LDL.LU R0, [R1+0x7c] ;  /* 0x00007c0001007983 */ /* 0x001ee20000300800 */
[----:B-1----:R-:W-:-:S02]  /*4f90*/  SHF.R.U32.HI R24, RZ, 0x2, R3 ;  /* 0x00000002ff187819 */ /* 0x002fc40000011603 */
[----:B------:R-:W-:Y:S02]  /*4fa0*/  LOP3.LUT R26, R3, 0x60, RZ, 0xc0, !PT ;  /* 0x00000060031a7812 */ /* 0x000fe400078ec0ff */
[----:B------:R-:W-:Y:S02]  /*4fb0*/  SHF.R.U32.HI R27, RZ, 0x7, R3 ;  /* 0x00000007ff1b7819 */ /* 0x000fe40000011603 */
[----:B------:R-:W-:Y:S02]  /*4fc0*/  LOP3.LUT R25, R24, 0x7, RZ, 0xc0, !PT ;  /* 0x0000000718197812 */ /* 0x000fe400078ec0ff */
[----:B------:R-:W-:Y:S02]  /*4fd0*/  SHF.R.U32.HI R26, RZ, 0x1, R26 ;  /* 0x00000001ff1a7819 */ /* 0x000fe4000001161a */
[----:B------:R-:W-:Y:S02]  /*4fe0*/  LOP3.LUT R24, R27, 0x1, RZ, 0xc0, !PT ;  /* 0x000000011b187812 */ /* 0x000fe400078ec0ff */
[----:B------:R-:W-:-:S03]  /*4ff0*/  IADD3 R27, RZ, -R26, -R25 ;  /* 0x8000001aff1b7210 */ /* 0x000fc60007ffe819 */
[C---:B------:R-:W-:Y:S02]  /*5000*/  IMAD.SHL.U32 R30, R24.reuse, 0x40, RZ ;  /* 0x00000040181e7824 */ /* 0x040fe400078e00ff */
[----:B------:R-:W-:Y:S01]  /*5010*/  IMAD R29, R24, -0x40, R27 ;  /* 0xffffffc0181d7824 */ /* 0x000fe200078e021b */
[C---:B------:R-:W-:Y:S01]  /*5020*/  LOP3.LUT R24, R3.reuse, 0x3, RZ, 0xc0, !PT ;  /* 0x0000000303187812 */ /* 0x040fe200078ec0ff */
[----:B------:R-:W-:Y:S01]  /*5030*/  IMAD.SHL.U32 R27, R3, 0x2, RZ ;  /* 0x00000002031b7824 */ /* 0x000fe200078e00ff */
[----:B------:R-:W-:Y:S01]  /*5040*/  LOP3.LUT R25, R30, 0x40, R25, 0xe2, !PT ;  /* 0x000000401e197812 */ /* 0x000fe200078ee219 */
[----:B------:R0:W5:Y:S03]  /*5050*/  LDL.LU R3, [R1+0x8c] ;  /* 0x00008c0001037983 */ /* 0x0001660000300800 */
[----:B------:R-:W-:Y:S01]  /*5060*/  LOP3.LUT R27, R27, 0x6, RZ, 0xc0, !PT ;  /* 0x000000061b1b7812 */ /* 0x000fe200078ec0ff */
[----:B----4-:R-:W-:-:S02]  /*5070*/  IMAD R24, R24, -0x2, R28 ;  /* 0xfffffffe18187824 */ /* 0x010fc400078e021c */
[C---:B--2---:R-:W-:Y:S02]  /*5080*/  IMAD.SHL.U32 R30, R2.reuse, 0x80, RZ ;  /* 0x00000080021e7824 */ /* 0x044fe400078e00ff */
[----:B------:R-:W-:Y:S02]  /*5090*/  IMAD.WIDE R32, R2, 0x80, RZ ;  /* 0x0000008002207825 */ /* 0x000fe400078e02ff */
[----:B------:R0:W5:Y:S02]  /*50a0*/  LDL.LU R2, [R1+0x88] ;  /* 0x0000880001027983 */ /* 0x0001640000300800 */
[----:B---3--:R-:W-:-:S05]  /*50b0*/  IMAD.SHL.U32 R35, R0, 0x100, RZ ;  /* 0x0000010000237824 */ /* 0x008fca00078e00ff */
[----:B------:R-:W-:Y:S02]  /*50c0*/  ISETP.GE.AND P0, PT, R35, R28, PT ;  /* 0x0000001c2300720c */ /* 0x000fe40003f06270 */
[----:B------:R-:W-:Y:S02]  /*50d0*/  PRMT R28, R27, 0x6540, R0 ;  /* 0x000065401b1c7816 */ /* 0x000fe40000000000 */
[----:B------:R0:W5:Y:S01]  /*50e0*/  LDL.LU R0, [R1+0x84] ;  /* 0x0000840001007983 */ /* 0x0001620000300800 */
[C---:B------:R-:W-:Y:S02]  /*50f0*/  ISETP.GE.OR P0, PT, R30.reuse, UR6, P0 ;  /* 0x000000061e007c0c */ /* 0x040fe40008706670 */
[----:B------:R-:W-:Y:S01]  /*5100*/  IADD3 R38, -R30, UR6, R29 ;  /* 0x000000061e267c10 */ /* 0x000fe2000fffe11d */
[----:B------:R-:W-:Y:S01]  /*5110*/  IMAD.IADD R35, R24, 0x1, -R35 ;  /* 0x0000000118237824 */ /* 0x000fe200078e0a23 */
[----:B------:R-:W-:Y:S01]  /*5120*/  LOP3.LUT R39, R32, R25, R26, 0xfe, !PT ;  /* 0x0000001920277212 */ /* 0x000fe200078efe1a */
[----:B------:R-:W-:-:S08]  /*5130*/  IMAD.MOV.U32 R34, RZ, RZ, -0x1 ;  /* 0xffffffffff227424 */ /* 0x000fd000078e00ff */
[----:B0-----:R-:W-:Y:S05]  /*5140*/  @P0 BRA `(.L_x_31) ;  /* 0x0000008c00b40947 */ /* 0x001fea0003800000 */
[----:B------:R-:W0:Y:S01]  /*5150*/  LDC.64 R26, c[0x0][0x5c8] ;  /* 0x00017200ff1a7b82 */ /* 0x000e220000000a00 */
[----:B------:R-:W-:Y:S01]  /*5160*/  USHF.R.S32.HI UR7, URZ, 0x1f, UR23 ;  /* 0x0000001f3f077899 */ /* 0x000fe20008011417 */
[--C-:B------:R-:W-:Y:S01]  /*5170*/  SHF.R.S32.HI R29, RZ, 0x1f, R28.reuse ;  /* 0x0000001fff1d7819 */ /* 0x100fe2000001141c */
[----:B------:R-:W-:Y:S01]  /*5180*/  ULDC.64 UR8, c[0x0][0x5d0] ;  /* 0x0001740000087ab9 */ /* 0x000fe20000000a00 */
[----:B------:R-:W-:Y:S01]  /*5190*/  BSSY B0, `(.L_x_31) ;  /* 0x00008e8000007945 */ /* 0x000fe20003800000 */
[----:B------:R-:W-:Y:S02]  /*51a0*/  UIMAD UR6, UR7, UR8, URZ ;  /* 0x00000008070672a4 */ /* 0x000fe4000f8e023f */
[----:B------:R-:W-:Y:S02]  /*51b0*/  IMAD.U32 R25, RZ, RZ, UR8 ;  /* 0x00000008ff197e24 */ /* 0x000fe4000f8e00ff */
[----:B------:R-:W-:Y:S02]  /*51c0*/  UIMAD UR6, UR23, UR9, UR6 ;  /* 0x00000009170672a4 */ /* 0x000fe4000f8e0206 */
[----:B------:R-:W-:Y:S01]  /*51d0*/  IMAD.WIDE.U32 R24, R25, UR23, R28 ;  /* 0x0000001719187c25 */ /* 0x000fe2000f8e001c */
[----:B------:R-:W-:-:S03]  /*51e0*/  ULDC.64 UR8, c[0x0][0x5c0] ;  /* 0x0001700000087ab9 */ /* 0x000fc60000000a00 */
[----:B------:R-:W-:Y:S02]  /*51f0*/  VIADD R25, R25, UR6 ;  /* 0x0000000619197c36 */ /* 0x000fe40008000000 */
[-C--:B0-----:R-:W-:Y:S02]  /*5200*/  IMAD R30, R33, R26.reuse, RZ ;  /* 0x0000001a211e7224 */ /* 0x081fe400078e02ff */
[----:B------:R-:W-:-:S04]  /*5210*/  IMAD.WIDE.U32 R24, R39, R26, R24 ;  /* 0x0000001a27187225 */ /* 0x000fc800078e0018 */
[----:B------:R-:W-:-:S04]  /*5220*/  IMAD R31, R39, R27, R30 ;  /* 0x0000001b271f7224 */ /* 0x000fc800078e021e */
[----:B------:R-:W-:Y:S01]  /*5230*/  IMAD.IADD R30, R25, 0x1, R31 ;  /* 0x00000001191e7824 */ /* 0x000fe200078e021f */
[----:B------:R-:W-:Y:S02]  /*5240*/  LEA R25, P0, R26, R24, 0x3 ;  /* 0x000000181a197211 */ /* 0x000fe400078018ff */
[----:B------:R-:W-:Y:S02]  /*5250*/  IADD3 R24, P1, R24, UR8, RZ ;  /* 0x0000000818187c10 */ /* 0x000fe4000ff3e0ff */
[----:B------:R-:W-:Y:S02]  /*5260*/  LEA.HI.X R27, R26, R30, R27, 0x3, P0 ;  /* 0x0000001e1a1b7211 */ /* 0x000fe400000f1c1b */
[----:B------:R-:W-:Y:S02]  /*5270*/  FSETP.NEU.AND P0, PT, RZ, UR22, PT ;  /* 0x00000016ff007c0b */ /* 0x000fe4000bf0d000 */
[----:B------:R-:W-:Y:S02]  /*5280*/  IADD3 R26, P2, R25, UR8, RZ ;  /* 0x00000008191a7c10 */ /* 0x000fe4000ff5e0ff */
[----:B------:R-:W-:-:S02]  /*5290*/  IADD3.X R25, R30, UR9, RZ, P1, !PT ;  /* 0x000000091e197c10 */ /* 0x000fc40008ffe4ff */
[----:B------:R-:W-:-:S07]  /*52a0*/  IADD3.X R27, R27, UR9, RZ, P2, !PT ;  /* 0x000000091b1b7c10 */ /* 0x000fce00097fe4ff */
[----:B------:R-:W-:Y:S05]  /*52b0*/  @!P0 BRA `(.L_x_32) ;  /* 0x0000006800d88947 */ /* 0x000fea0003800000 */
[----:B------:R-:W-:Y:S01]  /*52c0*/  ULDC.64 UR8, c[0x0][0x5b8] ;  /* 0x00016e0000087ab9 */ /* 0x000fe20000000a00 */
[----:B------:R-:W-:Y:S01]  /*52d0*/  ISETP.GE.AND P0, PT, R38, 0x1, PT ;  /* 0x000000012600780c */ /* 0x000fe20003f06270 */
[----:B------:R-:W-:Y:S02]  /*52e0*/  UIMAD UR6, UR7, UR8, URZ ;  /* 0x00000008070672a4 */ /* 0x000fe4000f8e023f */
[----:B------:R-:W-:Y:S01]  /*52f0*/  IMAD.U32 R31, RZ, RZ, UR8 ;  /* 0x00000008ff1f7e24 */ /* 0x000fe2000f8e00ff */
[----:B------:R-:W-:Y:S01]  /*5300*/  BSSY B1, `(.L_x_33) ;  /* 0x0000010000017945 */ /* 0x000fe20003800000 */
[----:B------:R-:W-:Y:S01]  /*5310*/  ISETP.LT.OR P4, PT, R35, 0x1, !P0 ;  /* 0x000000012300780c */ /* 0x000fe20004781670 */
[----:B------:R-:W-:Y:S02]  /*5320*/  UIMAD UR6, UR23, UR9, UR6 ;  /* 0x00000009170672a4 */ /* 0x000fe4000f8e0206 */
[----:B------:R-:W-:Y:S01]  /*5330*/  IMAD.WIDE.U32 R28, R31, UR23, R28 ;  /* 0x000000171f1c7c25 */ /* 0x000fe2000f8e001c */
[----:B------:R-:W-:-:S03]  /*5340*/  ULDC.64 UR8, c[0x0][0x5a8] ;  /* 0x00016a0000087ab9 */ /* 0x000fc60000000a00 */
[----:B------:R-:W-:Y:S02]  /*5350*/  IMAD.MOV.U32 R30, RZ, RZ, R28 ;  /* 0x000000ffff1e7224 */ /* 0x000fe400078e001c */
[----:B------:R-:W-:Y:S01]  /*5360*/  VIADD R31, R29, UR6 ;  /* 0x000000061d1f7c36 */ /* 0x000fe20008000000 */
[----:B------:R-:W-:Y:S02]  /*5370*/  ULDC.64 UR6, c[0x0][0x5b0] ;  /* 0x00016c0000067ab9 */ /* 0x000fe40000000a00 */
[----:B------:R-:W-:Y:S02]  /*5380*/  IMAD R36, R33, UR6, RZ ;  /* 0x0000000621247c24 */ /* 0x000fe4000f8e02ff */
[----:B------:R-:W-:-:S04]  /*5390*/  IMAD.WIDE.U32 R28, R39, UR6, R30 ;  /* 0x00000006271c7c25 */ /* 0x000fc8000f8e001e */
[--C-:B------:R-:W-:Y:S01]  /*53a0*/  IMAD R37, R39, UR7, R36.reuse ;  /* 0x0000000727257c24 */ /* 0x100fe2000f8e0224 */
[----:B------:R-:W-:Y:S02]  /*53b0*/  IADD3 R28, P1, R28, UR8, RZ ;  /* 0x000000081c1c7c10 */ /* 0x000fe4000ff3e0ff */
[----:B------:R-:W-:Y:S02]  /*53c0*/  PRMT R36, RZ, 0x7610, R36 ;  /* 0x00007610ff247816 */ /* 0x000fe40000000024 */
[----:B------:R-:W-:Y:S01]  /*53d0*/  IADD3.X R29, R29, UR9, R37, P1, !PT ;  /* 0x000000091d1d7c10 */ /* 0x000fe20008ffe425 */
[----:B------:R-:W-:Y:S08]  /*53e0*/  @P4 BRA `(.L_x_34) ;  /* 0x0000000000044947 */ /* 0x000ff00003800000 */
[----:B------:R0:W5:Y:S02]  /*53f0*/  LDG.E.U8 R36, desc[UR16][R28.64] ;  /* 0x000000101c247981 */ /* 0x000164000c1e1100 */
.L_x_34:
[----:B------:R-:W-:Y:S05]  /*5400*/  BSYNC B1 ;  /* 0x0000000000017941 */ /* 0x000fea0003800000 */
.L_x_33:
[----:B-----5:R-:W-:Y:S01]  /*5410*/  LOP3.LUT R36, R36, 0xff, RZ, 0xc0, !PT ;  /* 0x000000ff24247812 */ /* 0x020fe200078ec0ff */
[----:B------:R-:W-:Y:S01]  /*5420*/  BSSY B1, `(.L_x_35) ;  /* 0x000000b000017945 */ /* 0x000fe20003800000 */
[----:B------:R-:W-:Y:S02]  /*5430*/  ISETP.LT.OR P2, PT, R35, 0x2, !P0 ;  /* 0x000000022300780c */ /* 0x000fe40004741670 */
[----:B------:R-:W-:-:S05]  /*5440*/  F2FP.F16.E4M3.UNPACK_B R36, R36 ;  /* 0x00000024ff24723e */ /* 0x000fca00020006ff */
[----:B------:R-:W-:-:S05]  /*5450*/  HADD2.F32 R36, -RZ, R36.H0_H0 ;  /* 0x20000024ff247230 */ /* 0x000fca0000004100 */
[----:B------:R-:W-:-:S04]  /*5460*/  FMUL R36, R36, UR22 ;  /* 0x0000001624247c20 */ /* 0x000fc80008400000 */
[----:B------:R-:W-:-:S05]  /*5470*/  FFMA R36, R227, UR21, R36 ;  /* 0x00000015e3247c23 */ /* 0x000fca0008000024 */
[----:B------:R-:W-:Y:S02]  /*5480*/  F2FP.SATFINITE.E4M3.F32.PACK_AB_MERGE_C R37, RZ, R36, RZ ;  /* 0x00000024ff25723e */ /* 0x000fe400048070ff */
[----:B------:R-:W-:-:S03]  /*5490*/  PRMT R36, RZ, 0x7610, R36 ;  /* 0x00007610ff247816 */ /* 0x000fc60000000024 */
[----:B------:R1:W-:Y:S01]  /*54a0*/  @!P4 STG.E.U8 desc[UR16][R24.64], R37 ;  /* 0x000000251800c986 */ /* 0x0003e2000c101110 */
[----:B------:R-:W-:Y:S05]  /*54b0*/  @P2 BRA `(.L_x_36) ;  /* 0x0000000000042947 */ /* 0x000fea0003800000 */
[----:B------:R2:W5:Y:S02]  /*54c0*/  LDG.E.U8 R36, desc[UR16][R28.64+0x1] ;  /* 0x000001101c247981 */ /* 0x000564000c1e1100 */
.L_x_36:
[----:B------:R-:W-:Y:S05]  /*54d0*/  BSYNC B1 ;  /* 0x0000000000017941 */ /* 0x000fea0003800000 */
.L_x_35:
[----:B-----5:R-:W-:Y:S01]  /*54e0*/  LOP3.LUT R36, R36, 0xff, RZ, 0xc0, !PT ;  /* 0x000000ff24247812 */ /* 0x020fe200078ec0ff */
[----:B------:R-:W-:Y:S01]  /*54f0*/  BSSY B1, `(.L_x_37) ;  /* 0x0000013000017945 */ /* 0x000fe20003800000 */
[----:B-1----:R-:W-:Y:S02]  /*5500*/  IADD3 R37, P1, R39, 0x8, RZ ;  /* 0x0000000827257810 */ /* 0x002fe40007f3e0ff */
[----:B------:R-:W-:-:S03]  /*5510*/  F2FP.F16.E4M3.UNPACK_B R36, R36 ;  /* 0x00000024ff24723e */ /* 0x000fc600020006ff */
[----:B------:R-:W-:Y:S01]  /*5520*/  IMAD.X R32, RZ, RZ, R33, P1 ;  /* 0x000000ffff207224 */ /* 0x000fe200008e0621 */
[----:B------:R-:W-:Y:S01]  /*5530*/  ISETP.GE.AND P1, PT, R38, 0x9, PT ;  /* 0x000000092600780c */ /* 0x000fe20003f26270 */
[----:B------:R-:W-:Y:S02]  /*5540*/  HADD2.F32 R36, -RZ, R36.H0_H0 ;  /* 0x20000024ff247230 */ /* 0x000fe40000004100 */
[----:B------:R-:W-:Y:S01]  /*5550*/  IMAD R32, R32, UR6, RZ ;  /* 0x0000000620207c24 */ /* 0x000fe2000f8e02ff */
[----:B------:R-:W-:Y:S01]  /*5560*/  ISETP.LT.OR P5, PT, R35, 0x1, !P1 ;  /* 0x000000012300780c */ /* 0x000fe20004fa1670 */
[----:B------:R-:W-:-:S04]  /*5570*/  IMAD.WIDE.U32 R30, R37, UR6, R30 ;  /* 0x00000006251e7c25 */ /* 0x000fc8000f8e001e */
[----:B------:R-:W-:Y:S01]  /*5580*/  FMUL R33, R36, UR22 ;  /* 0x0000001624217c20 */ /* 0x000fe20008400000 */
[----:B------:R-:W-:-:S03]  /*5590*/  IMAD R37, R37, UR7, R32 ;  /* 0x0000000725257c24 */ /* 0x000fc6000f8e0220 */
[----:B------:R-:W-:Y:S01]  /*55a0*/  FFMA R33, R226, UR21, R33 ;  /* 0x00000015e2217c23 */ /* 0x000fe20008000021 */
[----:B------:R-:W-:Y:S02]  /*55b0*/  IADD3 R30, P4, R30, UR8, RZ ;  /* 0x000000081e1e7c10 */ /* 0x000fe4000ff9e0ff */
[----:B------:R-:W-:Y:S02]  /*55c0*/  PRMT R32, RZ, 0x7610, R32 ;  /* 0x00007610ff207816 */ /* 0x000fe40000000020 */
[----:B------:R-:W-:Y:S02]  /*55d0*/  F2FP.SATFINITE.E4M3.F32.PACK_AB_MERGE_C R33, RZ, R33, RZ ;  /* 0x00000021ff21723e */ /* 0x000fe400048070ff */
[----:B------:R-:W-:-:S03]  /*55e0*/  IADD3.X R31, R31, UR9, R37, P4, !PT ;  /* 0x000000091f1f7c10 */ /* 0x000fc6000a7fe425 */
[----:B------:R1:W-:Y:S01]  /*55f0*/  @!P2 STG.E.U8 desc[UR16][R24.64+0x1], R33 ;  /* 0x000001211800a986 */ /* 0x0003e2000c101110 */
[----:B------:R-:W-:Y:S05]  /*5600*/  @P5 BRA `(.L_x_38) ;  /* 0x0000000000045947 */ /* 0x000fea0003800000 */
[----:B------:R3:W5:Y:S02]  /*5610*/  LDG.E.U8 R32, desc[UR16][R30.64] ;  /* 0x000000101e207981 */ /* 0x000764000c1e1100 */
.L_x_38:
[----:B------:R-:W-:Y:S05]  /*5620*/  BSYNC B1 ;  /* 0x0000000000017941 */ /* 0x000fea0003800000 */
.L_x_37:
[----:B-----5:R-:W-:Y:S01]  /*5630*/  LOP3.LUT R32, R32, 0xff, RZ, 0xc0, !PT ;  /* 0x000000ff20207812 */ /* 0x020fe200078ec0ff */
[----:B------:R-:W-:Y:S01]  /*5640*/  BSSY B1, `(.L_x_39) ;  /* 0x000000b000017945 */ /* 0x000fe20003800000 */
[----:B------:R-:W-:Y:S02]  /*5650*/  ISETP.LT.OR P2, PT, R35, 0x2, !P1 ;  /* 0x000000022300780c */ /* 0x000fe40004f41670 */
[----:B------:R-:W-:-:S05]  /*5660*/  F2FP.F16.E4M3.UNPACK_B R32, R32 ;  /* 0x00000020ff20723e */ /* 0x000fca00020006ff */
[----:B------:R-:W-:-:S05]  /*5670*/  HADD2.F32 R32, -RZ, R32.H0_H0 ;  /* 0x20000020ff207230 */ /* 0x000fca0000004100 */
[----:B------:R-:W-:-:S04]  /*5680*/  FMUL R32, R32, UR22 ;  /* 0x0000001620207c20 */ /* 0x000fc80008400000 */
[----:B------:R-:W-:-:S05]  /*5690*/  FFMA R32, R225, UR21, R32 ;  /* 0x00000015e1207c23 */ /* 0x000fca0008000020 */
[----:B-1----:R-:W-:Y:S02]  /*56a0*/  F2FP.SATFINITE.E4M3.F32.PACK_AB_MERGE_C R33, RZ, R32, RZ ;  /* 0x00000020ff21723e */ /* 0x002fe400048070ff */
[----:B------:R-:W-:-:S03]  /*56b0*/  PRMT R32, RZ, 0x7610, R32 ;  /* 0x00007610ff207816 */ /* 0x000fc60000000020 */
[----:B------:R1:W-:Y:S01]  /*56c0*/  @!P5 STG.E.U8 desc[UR16][R26.64], R33 ;  /* 0x000000211a00d986 */ /* 0x0003e2000c101110 */
[----:B------:R-:W-:Y:S05]  /*56d0*/  @P2 BRA `(.L_x_40) ;  /* 0x0000000000042947 */ /* 0x000fea0003800000 */
[----:B------:R4:W5:Y:S02]  /*56e0*/  LDG.E.U8 R32, desc[UR16][R30.64+0x1] ;  /* 0x000001101e207981 */ /* 0x000964000c1e1100 */
.L_x_40:
[----:B------:R-:W-:Y:S05]  /*56f0*/  BSYNC B1 ;  /* 0x0000000000017941 */ /* 0x000fea0003800000 */
.L_x_39:
[----:B-----5:R-:W-:Y:S01]  /*5700*/  LOP3.LUT R32, R32, 0xff, RZ, 0xc0, !PT ;  /* 0x000000ff20207812 */ /* 0x020fe200078ec0ff */
[----:B------:R-:W-:Y:S01]  /*5710*/  BSSY B1, `(.L_x_41) ;  /* 0x000000b000017945 */ /* 0x000fe20003800000 */
[----:B------:R-:W-:Y:S02]  /*5720*/  ISETP.LT.OR P4, PT, R35, 0x9, !P0 ;  /* 0x000000092300780c */ /* 0x000fe40004781670 */
[----:B------:R-:W-:-:S05]  /*5730*/  F2FP.F16.E4M3.UNPACK_B R32, R32 ;  /* 0x00000020ff20723e */ /* 0x000fca00020006ff */
[----:B------:R-:W-:-:S05]  /*5740*/  HADD2.F32 R32, -RZ, R32.H0_H0 ;  /* 0x20000020ff207230 */ /* 0x000fca0000004100 */
[----:B-1----:R-:W-:Y:S01]  /*5750*/  FMUL R33, R32, UR22 ;  /* 0x0000001620217c20 */ /* 0x002fe20008400000 */
[----:B------:R-:W-:-:S03]  /*5760*/  PRMT R32, RZ, 0x7610, R32 ;  /* 0x00007610ff207816 */ /* 0x000fc60000000020 */
[----:B------:R-:W-:-:S05]  /*5770*/  FFMA R33, R224, UR21, R33 ;  /* 0x00000015e0217c23 */ /* 0x000fca0008000021 */
[----:B------:R-:W-:-:S05]  /*5780*/  F2FP.SATFINITE.E4M3.F32.PACK_AB_MERGE_C R33, RZ, R33, RZ ;  /* 0x00000021ff21723e */ /* 0x000fca00048070ff */
[----:B------:R1:W-:Y:S01]  /*5790*/  @!P2 STG.E.U8 desc[UR16][R26.64+0x1], R33 ;  /* 0x000001211a00a986 */ /* 0x0003e2000c101110 */
[----:B------:R-:W-:Y:S05]  /*57a0*/  @P4 BRA `(.L_x_42) ;  /* 0x0000000000044947 */ /* 0x000fea0003800000 */
[----:B------:R0:W5:Y:S02]  /*57b0*/  LDG.E.U8 R32, desc[UR16][R28.64+0x8] ;  /* 0x000008101c207981 */ /* 0x000164000c1e1100 */
.L_x_42:
[----:B------:R-:W-:Y:S05]  /*57c0*/  BSYNC B1 ;  /* 0x0000000000017941 */ /* 0x000fea0003800000 */
.L_x_41:
        /* <DEDUP_REMOVED lines=12> */
.L_x_44:
[----:B------:R-:W-:Y:S05]  /*5890*/  BSYNC B1 ;  /* 0x0000000000017941 */ /* 0x000fea0003800000 */
.L_x_43:
        /* <DEDUP_REMOVED lines=12> */
.L_x_46:
[----:B------:R-:W-:Y:S05]  /*5960*/  BSYNC B1 ;  /* 0x0000000000017941 */ /* 0x000fea0003800000 */
.L_x_45:
        /* <DEDUP_REMOVED lines=12> */
.L_x_48:
[----:B------:R-:W-:Y:S05]  /*5a30*/  BSYNC B1 ;  /* 0x0000000000017941 */ /* 0x000fea0003800000 */
.L_x_47:
        /* <DEDUP_REMOVED lines=12> */
.L_x_50:
[----:B------:R-:W-:Y:S05]  /*5b00*/  BSYNC B1 ;  /* 0x0000000000017941 */ /* 0x000fea0003800000 */
.L_x_49:
        /* <DEDUP_REMOVED lines=12> */
.L_x_52:
[----:B------:R-:W-:Y:S05]  /*5bd0*/  BSYNC B1 ;  /* 0x0000000000017941 */ /* 0x000fea0003800000 */
.L_x_51:
        /* <DEDUP_REMOVED lines=12> */
.L_x_54:
[----:B------:R-:W-:Y:S05]  /*5ca0*/  BSYNC B1 ;  /* 0x0000000000017941 */ /* 0x000fea0003800000 */
.L_x_53:
        /* <DEDUP_REMOVED lines=12> */
.L_x_56:
[----:B------:R-:W-:Y:S05]  /*5d70*/  BSYNC B1 ;  /* 0x0000000000017941 */ /* 0x000fea0003800000 */
.L_x_55:
        /* <DEDUP_REMOVED lines=12> */
.L_x_58:
[----:B------:R-:W-:Y:S05]  /*5e40*/  BSYNC B1 ;  /* 0x0000000000017941 */ /* 0x000fea0003800000 */
.L_x_57:
        /* <DEDUP_REMOVED lines=12> */
.L_x_60:
[----:B------:R-:W-:Y:S05]  /*5f10*/  BSYNC B1 ;  /* 0x0000000000017941 */ /* 0x000fea0003800000 */
.L_x_59:
        /* <DEDUP_REMOVED lines=12> */
.L_x_62:
[----:B------:R-:W-:Y:S05]  /*5fe0*/  BSYNC B1 ;  /* 0x0000000000017941 */ /* 0x000fea0003800000 */
.L_x_61:
        /* <DEDUP_REMOVED lines=12> */
.L_x_64:
[----:B------:R-:W-:Y:S05]  /*60b0*/  BSYNC B1 ;  /* 0x0000000000017941 */ /* 0x000fea0003800000 */
.L_x_63:
        /* <DEDUP_REMOVED lines=12> */
.L_x_66:
[----:B------:R-:W-:Y:S05]  /*6180*/  BSYNC B1 ;  /* 0x0000000000017941 */ /* 0x000fea0003800000 */
.L_x_65:
        /* <DEDUP_REMOVED lines=12> */
.L_x_68:
[----:B------:R-:W-:Y:S05]  /*6250*/  BSYNC B1 ;  /* 0x0000000000017941 */ /* 0x000fea0003800000 */
.L_x_67:
        /* <DEDUP_REMOVED lines=12> */
.L_x_70:
[----:B------:R-:W-:Y:S05]  /*6320*/  BSYNC B1 ;  /* 0x0000000000017941 */ /* 0x000fea0003800000 */
.L_x_69:
        /* <DEDUP_REMOVED lines=12> */
.L_x_72:
[----:B------:R-:W-:Y:S05]  /*63f0*/  BSYNC B1 ;  /* 0x0000000000017941 */ /* 0x000fea0003800000 */
.L_x_71:
        /* <DEDUP_REMOVED lines=12> */
.L_x_74:
[----:B------:R-:W-:Y:S05]  /*64c0*/  BSYNC B1 ;  /* 0x0000000000017941 */ /* 0x000fea0003800000 */
.L_x_73:
        /* <DEDUP_REMOVED lines=12> */
.L_x_76:
[----:B------:R-:W-:Y:S05]  /*6590*/  BSYNC B1 ;  /* 0x0000000000017941 */ /* 0x000fea0003800000 */
.L_x_75:
        /* <DEDUP_REMOVED lines=12> */
.L_x_78:
[----:B------:R-:W-:Y:S05]  /*6660*/  BSYNC B1 ;  /* 0x0000000000017941 */ /* 0x000fea0003800000 */
.L_x_77:
        /* <DEDUP_REMOVED lines=12> */
.L_x_80:
[----:B------:R-:W-:Y:S05]  /*6730*/  BSYNC B1 ;  /* 0x0000000000017941 */ /* 0x000fea0003800000 */
.L_x_79:
        /* <DEDUP_REMOVED lines=12> */
.L_x_82:
[----:B------:R-:W-:Y:S05]  /*6800*/  BSYNC B1 ;  /* 0x0000000000017941 */ /* 0x000fea0003800000 */
.L_x_81:
        /* <DEDUP_REMOVED lines=12> */
.L_x_84:
[----:B------:R-:W-:Y:S05]  /*68d0*/  BSYNC B1 ;  /* 0x0000000000017941 */ /* 0x000fea0003800000 */
.L_x_83:
        /* <DEDUP_REMOVED lines=12> */
.L_x_86:
[----:B------:R-:W-:Y:S05]  /*69a0*/  BSYNC B1 ;  /* 0x0000000000017941 */ /* 0x000fea0003800000 */
.L_x_85:
        /* <DEDUP_REMOVED lines=12> */
.L_x_88:
[----:B------:R-:W-:Y:S05]  /*6a70*/  BSYNC B1 ;  /* 0x0000000000017941 */ /* 0x000fea0003800000 */
.L_x_87:
        /* <DEDUP_REMOVED lines=12> */
.L_x_90:
[----:B------:R-:W-:Y:S05]  /*6b40*/  BSYNC B1 ;  /* 0x0000000000017941 */ /* 0x000fea0003800000 */
.L_x_89:
        /* <DEDUP_REMOVED lines=12> */
.L_x_92:
[----:B------:R-:W-:Y:S05]  /*6c10*/  BSYNC B1 ;  /* 0x0000000000017941 */ /* 0x000fea0003800000 */
.L_x_91:
        /* <DEDUP_REMOVED lines=12> */
.L_x_94:
[----:B------:R-:W-:Y:S05]  /*6ce0*/  BSYNC B1 ;  /* 0x0000000000017941 */ /* 0x000fea0003800000 */
.L_x_93:
        /* <DEDUP_REMOVED lines=12> */
.L_x_96:
[----:B------:R-:W-:Y:S05]  /*6db0*/  BSYNC B1 ;  /* 0x0000000000017941 */ /* 0x000fea0003800000 */
.L_x_95:
        /* <DEDUP_REMOVED lines=12> */
.L_x_98:
[----:B------:R-:W-:Y:S05]  /*6e80*/  BSYNC B1 ;  /* 0x0000000000017941 */ /* 0x000fea0003800000 */
.L_x_97:
        /* <DEDUP_REMOVED lines=12> */
.L_x_100:
[----:B------:R-:W-:Y:S05]  /*6f50*/  BSYNC B1 ;  /* 0x0000000000017941 */ /* 0x000fea0003800000 */
.L_x_99:
        /* <DEDUP_REMOVED lines=12> */
.L_x_102:
[----:B------:R-:W-:Y:S05]  /*7020*/  BSYNC B1 ;  /* 0x0000000000017941 */ /* 0x000fea0003800000 */
.L_x_101:
        /* <DEDUP_REMOVED lines=12> */
.L_x_104:
[----:B------:R-:W-:Y:S05]  /*70f0*/  BSYNC B1 ;  /* 0x0000000000017941 */ /* 0x000fea0003800000 */
.L_x_103:
        /* <DEDUP_REMOVED lines=12> */
.L_x_106:
[----:B------:R-:W-:Y:S05]  /*71c0*/  BSYNC B1 ;  /* 0x0000000000017941 */ /* 0x000fea0003800000 */
.L_x_105:
        /* <DEDUP_REMOVED lines=12> */
.L_x_108:
[----:B------:R-:W-:Y:S05]  /*7290*/  BSYNC B1 ;  /* 0x0000000000017941 */ /* 0x000fea0003800000 */
.L_x_107:
        /* <DEDUP_REMOVED lines=12> */
.L_x_110:
[----:B------:R-:W-:Y:S05]  /*7360*/  BSYNC B1 ;  /* 0x0000000000017941 */ /* 0x000fea0003800000 */
.L_x_109:
        /* <DEDUP_REMOVED lines=12> */
.L_x_112:
[----:B------:R-:W-:Y:S05]  /*7430*/  BSYNC B1 ;  /* 0x0000000000017941 */ /* 0x000fea0003800000 */
.L_x_111:
        /* <DEDUP_REMOVED lines=12> */
.L_x_114:
[----:B------:R-:W-:Y:S05]  /*7500*/  BSYNC B1 ;  /* 0x0000000000017941 */ /* 0x000fea0003800000 */
.L_x_113:
        /* <DEDUP_REMOVED lines=12> */
.L_x_116:
[----:B------:R-:W-:Y:S05]  /*75d0*/  BSYNC B1 ;  /* 0x0000000000017941 */ /* 0x000fea0003800000 */
.L_x_115:
        /* <DEDUP_REMOVED lines=12> */
.L_x_118:
[----:B------:R-:W-:Y:S05]  /*76a0*/  BSYNC B1 ;  /* 0x0000000000017941 */ /* 0x000fea0003800000 */
.L_x_117:
        /* <DEDUP_REMOVED lines=12> */
.L_x_120:
[----:B------:R-:W-:Y:S05]  /*7770*/  BSYNC B1 ;  /* 0x0000000000017941 */ /* 0x000fea0003800000 */
.L_x_119:
        /* <DEDUP_REMOVED lines=12> */
.L_x_122:
[----:B------:R-:W-:Y:S05]  /*7840*/  BSYNC B1 ;  /* 0x0000000000017941 */ /* 0x000fea0003800000 */
.L_x_121:
        /* <DEDUP_REMOVED lines=12> */
.L_x_124:
[----:B------:R-:W-:Y:S05]  /*7910*/  BSYNC B1 ;  /* 0x0000000000017941 */ /* 0x000fea0003800000 */
.L_x_123:
        /* <DEDUP_REMOVED lines=12> */
.L_x_126:
[----:B------:R-:W-:Y:S05]  /*79e0*/  BSYNC B1 ;  /* 0x0000000000017941 */ /* 0x000fea0003800000 */
.L_x_125:
        /* <DEDUP_REMOVED lines=12> */
.L_x_128:
[----:B------:R-:W-:Y:S05]  /*7ab0*/  BSYNC B1 ;  /* 0x0000000000017941 */ /* 0x000fea0003800000 */
.L_x_127:
        /* <DEDUP_REMOVED lines=12> */
.L_x_130:
[----:B------:R-:W-:Y:S05]  /*7b80*/  BSYNC B1 ;  /* 0x0000000000017941 */ /* 0x000fea0003800000 */
.L_x_129:
        /* <DEDUP_REMOVED lines=12> */
.L_x_132:
[----:B------:R-:W-:Y:S05]  /*7c50*/  BSYNC B1 ;  /* 0x0000000000017941 */ /* 0x000fea0003800000 */
.L_x_131:
        /* <DEDUP_REMOVED lines=12> */
.L_x_134:
[----:B------:R-:W-:Y:S05]  /*7d20*/  BSYNC B1 ;  /* 0x0000000000017941 */ /* 0x000fea0003800000 */
.L_x_133:
        /* <DEDUP_REMOVED lines=12> */
.L_x_136:
[----:B------:R-:W-:Y:S05]  /*7df0*/  BSYNC B1 ;  /* 0x0000000000017941 */ /* 0x000fea0003800000 */
.L_x_135:
        /* <DEDUP_REMOVED lines=12> */
.L_x_138:
[----:B------:R-:W-:Y:S05]  /*7ec0*/  BSYNC B1 ;  /* 0x0000000000017941 */ /* 0x000fea0003800000 */
.L_x_137:
        /* <DEDUP_REMOVED lines=12> */
.L_x_140:
[----:B------:R-:W-:Y:S05]  /*7f90*/  BSYNC B1 ;  /* 0x0000000000017941 */ /* 0x000fea0003800000 */
.L_x_139:
        /* <DEDUP_REMOVED lines=12> */
.L_x_142:
[----:B------:R-:W-:Y:S05]  /*8060*/  BSYNC B1 ;  /* 0x0000000000017941 */ /* 0x000fea0003800000 */
.L_x_141:
        /* <DEDUP_REMOVED lines=12> */
.L_x_144:
[----:B------:R-:W-:Y:S05]  /*8130*/  BSYNC B1 ;  /* 0x0000000000017941 */ /* 0x000fea0003800000 */
.L_x_143:
        /* <DEDUP_REMOVED lines=12> */
.L_x_146:
[----:B------:R-:W-:Y:S05]  /*8200*/  BSYNC B1 ;  /* 0x0000000000017941 */ /* 0x000fea0003800000 */
.L_x_145:
        /* <DEDUP_REMOVED lines=12> */
.L_x_148:
[----:B------:R-:W-:Y:S05]  /*82d0*/  BSYNC B1 ;  /* 0x0000000000017941 */ /* 0x000fea0003800000 */
.L_x_147:
        /* <DEDUP_REMOVED lines=12> */
.L_x_150:
[----:B------:R-:W-:Y:S05]  /*83a0*/  BSYNC B1 ;  /* 0x0000000000017941 */ /* 0x000fea0003800000 */
.L_x_149:
        /* <DEDUP_REMOVED lines=12> */
.L_x_152:
[----:B------:R-:W-:Y:S05]  /*8470*/  BSYNC B1 ;  /* 0x0000000000017941 */ /* 0x000fea0003800000 */
.L_x_151:
        /* <DEDUP_REMOVED lines=12> */
.L_x_154:
[----:B------:R-:W-:Y:S05]  /*8540*/  BSYNC B1 ;  /* 0x0000000000017941 */ /* 0x000fea0003800000 */
.L_x_153:
        /* <DEDUP_REMOVED lines=12> */
.L_x_156:
[----:B------:R-:W-:Y:S05]  /*8610*/  BSYNC B1 ;  /* 0x0000000000017941 */ /* 0x000fea0003800000 */
.L_x_155:
        /* <DEDUP_REMOVED lines=12> */
.L_x_158:
[----:B------:R-:W-:Y:S05]  /*86e0*/  BSYNC B1 ;  /* 0x0000000000017941 */ /* 0x000fea0003800000 */
.L_x_157:
        /* <DEDUP_REMOVED lines=12> */
.L_x_160:
[----:B------:R-:W-:Y:S05]  /*87b0*/  BSYNC B1 ;  /* 0x0000000000017941 */ /* 0x000fea0003800000 */
.L_x_159:
        /* <DEDUP_REMOVED lines=12> */
.L_x_162:
[----:B------:R-:W-:Y:S05]  /*8880*/  BSYNC B1 ;  /* 0x0000000000017941 */ /* 0x000fea0003800000 */
.L_x_161:
        /* <DEDUP_REMOVED lines=12> */
.L_x_164:
[----:B------:R-:W-:Y:S05]  /*8950*/  BSYNC B1 ;  /* 0x0000000000017941 */ /* 0x000fea0003800000 */
.L_x_163:
        /* <DEDUP_REMOVED lines=12> */
.L_x_166:
[----:B------:R-:W-:Y:S05]  /*8a20*/  BSYNC B1 ;  /* 0x0000000000017941 */ /* 0x000fea0003800000 */
.L_x_165:
        /* <DEDUP_REMOVED lines=12> */
.L_x_168:
[----:B------:R-:W-:Y:S05]  /*8af0*/  BSYNC B1 ;  /* 0x0000000000017941 */ /* 0x000fea0003800000 */
.L_x_167:
        /* <DEDUP_REMOVED lines=12> */
.L_x_170:
[----:B------:R-:W-:Y:S05]  /*8bc0*/  BSYNC B1 ;  /* 0x0000000000017941 */ /* 0x000fea0003800000 */
.L_x_169:
        /* <DEDUP_REMOVED lines=12> */
.L_x_172:
[----:B------:R-:W-:Y:S05]  /*8c90*/  BSYNC B1 ;  /* 0x0000000000017941 */ /* 0x000fea0003800000 */
.L_x_171:
        /* <DEDUP_REMOVED lines=12> */
.L_x_174:
[----:B------:R-:W-:Y:S05]  /*8d60*/  BSYNC B1 ;  /* 0x0000000000017941 */ /* 0x000fea0003800000 */
.L_x_173:
        /* <DEDUP_REMOVED lines=12> */
.L_x_176:
[----:B------:R-:W-:Y:S05]  /*8e30*/  BSYNC B1 ;  /* 0x0000000000017941 */ /* 0x000fea0003800000 */
.L_x_175:
        /* <DEDUP_REMOVED lines=12> */
.L_x_178:
[----:B------:R-:W-:Y:S05]  /*8f00*/  BSYNC B1 ;  /* 0x0000000000017941 */ /* 0x000fea0003800000 */
.L_x_177:
        /* <DEDUP_REMOVED lines=12> */
.L_x_180:
[----:B------:R-:W-:Y:S05]  /*8fd0*/  BSYNC B1 ;  /* 0x0000000000017941 */ /* 0x000fea0003800000 */
.L_x_179:
        /* <DEDUP_REMOVED lines=12> */
.L_x_182:
[----:B------:R-:W-:Y:S05]  /*90a0*/  BSYNC B1 ;  /* 0x0000000000017941 */ /* 0x000fea0003800000 */
.L_x_181:
        /* <DEDUP_REMOVED lines=12> */
.L_x_184:
[----:B------:R-:W-:Y:S05]  /*9170*/  BSYNC B1 ;  /* 0x0000000000017941 */ /* 0x000fea0003800000 */
.L_x_183:
        /* <DEDUP_REMOVED lines=12> */
.L_x_186:
[----:B------:R-:W-:Y:S05]  /*9240*/  BSYNC B1 ;  /* 0x0000000000017941 */ /* 0x000fea0003800000 */
.L_x_185:
[----:B-----5:R-:W-:Y:S01]  /*9250*/  LOP3.LUT R32, R32, 0xff, RZ, 0xc0, !PT ;  /* 0x000000ff20207812 */ /* 0x020fe200078ec0ff */
[----:B------:R-:W-:Y:S01]  /*9260*/  BSSY B1, `(.L_x_187) ;  /* 0x000000b000017945 */ /* 0x000fe20003800000 */
[----:B------:R-:W-:Y:S02]  /*9270*/  ISETP.LT.OR P2, PT, R35, 0x9a, !P0 ;  /* 0x0000009a2300780c */ /* 0x000fe40004741670 */
[----:B------:R-:W-:-:S05]  /*9280*/  F2FP.F16.E4M3.UNPACK_B R32, R32 ;  /* 0x00000020ff20723e */ /* 0x000fca00020006ff */
[----:B------:R-:W-:-:S05]  /*9290*/  HADD2.F32 R32, -RZ, R32.H0_H0 ;  /* 0x20000020ff207230 */ /* 0x000fca0000004100 */
[----:B------:R-:W-:-:S04]  /*92a0*/  FMUL R32, R32, UR22 ;  /* 0x0000001620207c20 */ /* 0x000fc80008400000 */
[----:B------:R-:W-:Y:S01]  /*92b0*/  FFMA R32, R23, UR21, R32 ;  /* 0x0000001517207c23 */ /* 0x000fe20008000020 */
[----:B------:R-:W-:-:S04]  /*92c0*/  PRMT R23, RZ, 0x7610, R23 ;  /* 0x00007610ff177816 */ /* 0x000fc80000000017 */
[----:B-1----:R-:W-:-:S05]  /*92d0*/  F2FP.SATFINITE.E4M3.F32.PACK_AB_MERGE_C R33, RZ, R32, RZ ;  /* 0x00000020ff21723e */ /* 0x002fca00048070ff */
[----:B------:R1:W-:Y:S01]  /*92e0*/  @!P4 STG.E.U8 desc[UR16][R24.64+0x98], R33 ;  /* 0x000098211800c986 */ /* 0x0003e2000c101110 */
[----:B------:R-:W-:Y:S05]  /*92f0*/  @P2 BRA `(.L_x_188) ;  /* 0x0000000000042947 */ /* 0x000fea0003800000 */
[----:B------:R0:W5:Y:S02]  /*9300*/  LDG.E.U8 R23, desc[UR16][R28.64+0x99] ;  /* 0x000099101c177981 */ /* 0x000164000c1e1100 */
.L_x_188:
[----:B------:R-:W-:Y:S05]  /*9310*/  BSYNC B1 ;  /* 0x0000000000017941 */ /* 0x000fea0003800000 */
.L_x_187:
        /* <DEDUP_REMOVED lines=8> */
[----:B------:R-:W-:-:S05]  /*93a0*/  F2FP.SATFINITE.E4M3.F32.PACK_AB_MERGE_C R23, RZ, R23, RZ ;  /* 0x00000017ff17723e */ /* 0x000fca00048070ff */
[----:B------:R0:W-:Y:S01]  /*93b0*/  @!P2 STG.E.U8 desc[UR16][R24.64+0x99], R23 ;  /* 0x000099171800a986 */ /* 0x0001e2000c101110 */
[----:B------:R-:W-:Y:S05]  /*93c0*/  @P4 BRA `(.L_x_190) ;  /* 0x0000000000044947 */ /* 0x000fea0003800000 */
[----:B------:R0:W5:Y:S02]  /*93d0*/  LDG.E.U8 R22, desc[UR16][R30.64+0x98] ;  /* 0x000098101e167981 */ /* 0x000164000c1e1100 */
.L_x_190:
[----:B------:R-:W-:Y:S05]  /*93e0*/  BSYNC B1 ;  /* 0x0000000000017941 */ /* 0x000fea0003800000 */
.L_x_189:
        /* <DEDUP_REMOVED lines=8> */
[----:B0-----:R-:W-:-:S05]  /*9470*/  F2FP.SATFINITE.E4M3.F32.PACK_AB_MERGE_C R23, RZ, R22, RZ ;  /* 0x00000016ff17723e */ /* 0x001fca00048070ff */
[----:B------:R0:W-:Y:S01]  /*9480*/  @!P4 STG.E.U8 desc[UR16][R26.64+0x98], R23 ;  /* 0x000098171a00c986 */ /* 0x0001e2000c101110 */
[----:B------:R-:W-:Y:S05]  /*9490*/  @P2 BRA `(.L_x_192) ;  /* 0x0000000000042947 */ /* 0x000fea0003800000 */
[----:B------:R0:W5:Y:S02]  /*94a0*/  LDG.E.U8 R21, desc[UR16][R30.64+0x99] ;  /* 0x000099101e157981 */ /* 0x000164000c1e1100 */
.L_x_192:
[----:B------:R-:W-:Y:S05]  /*94b0*/  BSYNC B1 ;  /* 0x0000000000017941 */ /* 0x000fea0003800000 */
.L_x_191:
        /* <DEDUP_REMOVED lines=12> */
.L_x_194:
[----:B------:R-:W-:Y:S05]  /*9580*/  BSYNC B1 ;  /* 0x0000000000017941 */ /* 0x000fea0003800000 */
.L_x_193:
        /* <DEDUP_REMOVED lines=12> */
.L_x_196:
[----:B------:R-:W-:Y:S05]  /*9650*/  BSYNC B1 ;  /* 0x0000000000017941 */ /* 0x000fea0003800000 */
.L_x_195:
        /* <DEDUP_REMOVED lines=12> */
.L_x_198:
[----:B------:R-:W-:Y:S05]  /*9720*/  BSYNC B1 ;  /* 0x0000000000017941 */ /* 0x000fea0003800000 */
.L_x_197:
        /* <DEDUP_REMOVED lines=12> */
.L_x_200:
[----:B------:R-:W-:Y:S05]  /*97f0*/  BSYNC B1 ;  /* 0x0000000000017941 */ /* 0x000fea0003800000 */
.L_x_199:
        /* <DEDUP_REMOVED lines=12> */
.L_x_202:
[----:B------:R-:W-:Y:S05]  /*98c0*/  BSYNC B1 ;  /* 0x0000000000017941 */ /* 0x000fea0003800000 */
.L_x_201:
        /* <DEDUP_REMOVED lines=12> */
.L_x_204:
[----:B------:R-:W-:Y:S05]  /*9990*/  BSYNC B1 ;  /* 0x0000000000017941 */ /* 0x000fea0003800000 */
.L_x_203:
        /* <DEDUP_REMOVED lines=12> */
.L_x_206:
[----:B------:R-:W-:Y:S05]  /*9a60*/  BSYNC B1 ;  /* 0x0000000000017941 */ /* 0x000fea0003800000 */
.L_x_205:
        /* <DEDUP_REMOVED lines=12> */
.L_x_208:
[----:B------:R-:W-:Y:S05]  /*9b30*/  BSYNC B1 ;  /* 0x0000000000017941 */ /* 0x000fea0003800000 */
.L_x_207:
        /* <DEDUP_REMOVED lines=12> */
.L_x_210:
[----:B------:R-:W-:Y:S05]  /*9c00*/  BSYNC B1 ;  /* 0x0000000000017941 */ /* 0x000fea0003800000 */
.L_x_209:
        /* <DEDUP_REMOVED lines=12> */
.L_x_212:
[----:B------:R-:W-:Y:S05]  /*9cd0*/  BSYNC B1 ;  /* 0x0000000000017941 */ /* 0x000fea0003800000 */
.L_x_211:
        /* <DEDUP_REMOVED lines=12> */
.L_x_214:
[----:B------:R-:W-:Y:S05]  /*9da0*/  BSYNC B1 ;  /* 0x0000000000017941 */ /* 0x000fea0003800000 */
.L_x_213:
        /* <DEDUP_REMOVED lines=12> */
.L_x_216:
[----:B------:R-:W-:Y:S05]  /*9e70*/  BSYNC B1 ;  /* 0x0000000000017941 */ /* 0x000fea0003800000 */
.L_x_215:
        /* <DEDUP_REMOVED lines=12> */
.L_x_218:
[----:B------:R-:W-:Y:S05]  /*9f40*/  BSYNC B1 ;  /* 0x0000000000017941 */ /* 0x000fea0003800000 */
.L_x_217:
        /* <DEDUP_REMOVED lines=12> */
.L_x_220:
[----:B------:R-:W-:Y:S05]  /*a010*/  BSYNC B1 ;  /* 0x0000000000017941 */ /* 0x000fea0003800000 */
.L_x_219:
        /* <DEDUP_REMOVED lines=12> */
.L_x_222:
[----:B------:R-:W-:Y:S05]  /*a0e0*/  BSYNC B1 ;  /* 0x0000000000017941 */ /* 0x000fea0003800000 */
.L_x_221:
        /* <DEDUP_REMOVED lines=12> */
.L_x_224:
[----:B------:R-:W-:Y:S05]  /*a1b0*/  BSYNC B1 ;  /* 0x0000000000017941 */ /* 0x000fea0003800000 */
.L_x_223:
        /* <DEDUP_REMOVED lines=12> */
.L_x_226:
[----:B------:R-:W-:Y:S05]  /*a280*/  BSYNC B1 ;  /* 0x0000000000017941 */ /* 0x000fea0003800000 */
.L_x_225:
        /* <DEDUP_REMOVED lines=12> */
.L_x_228:
[----:B------:R-:W-:Y:S05]  /*a350*/  BSYNC B1 ;  /* 0x0000000000017941 */ /* 0x000fea0003800000 */
.L_x_227:
        /* <DEDUP_REMOVED lines=12> */
.L_x_230:
[----:B------:R-:W-:Y:S05]  /*a420*/  BSYNC B1 ;  /* 0x0000000000017941 */ /* 0x000fea0003800000 */
.L_x_229:
[----:B-----5:R-:W-:Y:S01]  /*a430*/  LOP3.LUT R2, R2, 0xff, RZ, 0xc0, !PT ;  /* 0x000000ff02027812 */ /* 0x020fe200078ec0ff */
[----:B------:R-:W-:Y:S01]  /*a440*/  BSSY B1, `(.L_x_231) ;  /* 0x000000b000017945 */ /* 0x000fe20003800000 */
[----:B------:R-:W-:Y:S02]  /*a450*/  ISETP.LT.OR P2, PT, R35, 0xc2, !P1 ;  /* 0x000000c22300780c */ /* 0x000fe40004f41670 */
[----:B------:R-:W-:-:S05]  /*a460*/  F2FP.F16.E4M3.UNPACK_B R2, R2 ;  /* 0x00000002ff02723e */ /* 0x000fca00020006ff */
[----:B------:R-:W-:-:S05]  /*a470*/  HADD2.F32 R2, -RZ, R2.H0_H0 ;  /* 0x20000002ff027230 */ /* 0x000fca0000004100 */
[----:B0-----:R-:W-:-:S04]  /*a480*/  FMUL R3, R2, UR22 ;  /* 0x0000001602037c20 */ /* 0x001fc80008400000 */
[----:B------:R-:W-:Y:S01]  /*a490*/  FFMA R3, R0, UR21, R3 ;  /* 0x0000001500037c23 */ /* 0x000fe20008000003 */
[----:B------:R-:W-:-:S04]  /*a4a0*/  PRMT R0, RZ, 0x7610, R0 ;  /* 0x00007610ff007816 */ /* 0x000fc80000000000 */
[----:B------:R-:W-:-:S05]  /*a4b0*/  F2FP.SATFINITE.E4M3.F32.PACK_AB_MERGE_C R3, RZ, R3, RZ ;  /* 0x00000003ff03723e */ /* 0x000fca00048070ff */
[----:B------:R0:W-:Y:S01]  /*a4c0*/  @!P4 STG.E.U8 desc[UR16][R26.64+0xc0], R3 ;  /* 0x0000c0031a00c986 */ /* 0x0001e2000c101110 */
[----:B------:R-:W-:Y:S05]  /*a4d0*/  @P2 BRA `(.L_x_232) ;  /* 0x0000000000042947 */ /* 0x000fea0003800000 */
[----:B------:R0:W5:Y:S02]  /*a4e0*/  LDG.E.U8 R0, desc[UR16][R30.64+0xc1] ;  /* 0x0000c1101e007981 */ /* 0x000164000c1e1100 */
.L_x_232:
[----:B------:R-:W-:Y:S05]  /*a4f0*/  BSYNC B1 ;  /* 0x0000000000017941 */ /* 0x000fea0003800000 */
.L_x_231:
[----:B------:R-:W2:Y:S01]  /*a500*/  LDL.LU R2, [R1] ;  /* 0x0000000001027983 */ /* 0x000ea20000300800 */
[----:B-----5:R-:W-:Y:S01]  /*a510*/  LOP3.LUT R0, R0, 0xff, RZ, 0xc0, !PT ;  /* 0x000000ff00007812 */ /* 0x020fe200078ec0ff */
[----:B------:R-:W-:Y:S01]  /*a520*/  BSSY B1, `(.L_x_233) ;  /* 0x000000b000017945 */ /* 0x000fe20003800000 */
[----:B------:R-:W-:Y:S02]  /*a530*/  ISETP.LT.OR P4, PT, R35, 0xc9, !P0 ;  /* 0x000000c92300780c */ /* 0x000fe40004781670 */
[----:B------:R-:W-:-:S05]  /*a540*/  F2FP.F16.E4M3.UNPACK_B R0, R0 ;  /* 0x00000000ff00723e */ /* 0x000fca00020006ff */
[----:B------:R-:W-:-:S05]  /*a550*/  HADD2.F32 R0, -RZ, R0.H0_H0 ;  /* 0x20000000ff007230 */ /* 0x000fca0000004100 */
[----:B------:R-:W-:-:S04]  /*a560*/  FMUL R0, R0, UR22 ;  /* 0x0000001600007c20 */ /* 0x000fc80008400000 */
[----:B--2---:R-:W-:-:S05]  /*a570*/  FFMA R0, R2, UR21, R0 ;  /* 0x0000001502007c23 */ /* 0x004fca0008000000 */
[----:B0-----:R-:W-:Y:S02]  /*a580*/  F2FP.SATFINITE.E4M3.F32.PACK_AB_MERGE_C R3, RZ, R0, RZ ;  /* 0x00000000ff03723e */ /* 0x001fe400048070ff */
[----:B------:R-:W-:-:S03]  /*a590*/  PRMT R0, RZ, 0x7610, R0 ;  /* 0x00007610ff007816 */ /* 0x000fc60000000000 */
[----:B------:R0:W-:Y:S01]  /*a5a0*/  @!P2 STG.E.U8 desc[UR16][R26.64+0xc1], R3 ;  /* 0x0000c1031a00a986 */ /* 0x0001e2000c101110 */
[----:B------:R-:W-:Y:S05]  /*a5b0*/  @P4 BRA `(.L_x_234) ;  /* 0x0000000000044947 */ /* 0x000fea0003800000 */
[----:B------:R2:W5:Y:S02]  /*a5c0*/  LDG.E.U8 R0, desc[UR16][R28.64+0xc8] ;  /* 0x0000c8101c007981 */ /* 0x000564000c1e1100 */
.L_x_234:
[----:B------:R-:W-:Y:S05]  /*a5d0*/  BSYNC B1 ;  /* 0x0000000000017941 */ /* 0x000fea0003800000 */
.L_x_233:
[----:B------:R-:W3:Y:S01]  /*a5e0*/  LDL.LU R2, [R1+0x4] ;  /* 0x0000040001027983 */ /* 0x000ee20000300800 */
[----:B-----5:R-:W-:Y:S01]  /*a5f0*/  LOP3.LUT R0, R0, 0xff, RZ, 0xc0, !PT ;  /* 0x000000ff00007812 */ /* 0x020fe200078ec0ff */
[----:B------:R-:W-:Y:S01]  /*a600*/  BSSY B1, `(.L_x_235) ;  /* 0x000000b000017945 */ /* 0x000fe20003800000 */
[----:B------:R-:W-:Y:S02]  /*a610*/  ISETP.LT.OR P2, PT, R35, 0xca, !P0 ;  /* 0x000000ca2300780c */ /* 0x000fe40004741670 */
[----:B------:R-:W-:-:S05]  /*a620*/  F2FP.F16.E4M3.UNPACK_B R0, R0 ;  /* 0x00000000ff00723e */ /* 0x000fca00020006ff */
[----:B------:R-:W-:-:S05]  /*a630*/  HADD2.F32 R0, -RZ, R0.H0_H0 ;  /* 0x20000000ff007230 */ /* 0x000fca0000004100 */
[----:B------:R-:W-:-:S04]  /*a640*/  FMUL R0, R0, UR22 ;  /* 0x0000001600007c20 */ /* 0x000fc80008400000 */
[----:B---3--:R-:W-:-:S05]  /*a650*/  FFMA R0, R2, UR21, R0 ;  /* 0x0000001502007c23 */ /* 0x008fca0008000000 */
[----:B0-----:R-:W-:Y:S02]  /*a660*/  F2FP.SATFINITE.E4M3.F32.PACK_AB_MERGE_C R3, RZ, R0, RZ ;  /* 0x00000000ff03723e */ /* 0x001fe400048070ff */
[----:B------:R-:W-:-:S03]  /*a670*/  PRMT R0, RZ, 0x7610, R0 ;  /* 0x00007610ff007816 */ /* 0x000fc60000000000 */
[----:B------:R0:W-:Y:S01]  /*a680*/  @!P4 STG.E.U8 desc[UR16][R24.64+0xc8], R3 ;  /* 0x0000c8031800c986 */ /* 0x0001e2000c101110 */
[----:B------:R-:W-:Y:S05]  /*a690*/  @P2 BRA `(.L_x_236) ;  /* 0x0000000000042947 */ /* 0x000fea0003800000 */
[----:B------:R3:W5:Y:S02]  /*a6a0*/  LDG.E.U8 R0, desc[UR16][R28.64+0xc9] ;  /* 0x0000c9101c007981 */ /* 0x000764000c1e1100 */
.L_x_236:
[----:B------:R-:W-:Y:S05]  /*a6b0*/  BSYNC B1 ;  /* 0x0000000000017941 */ /* 0x000fea0003800000 */
.L_x_235:
[----:B------:R-:W2:Y:S01]  /*a6c0*/  LDL.LU R2, [R1+0x8] ;  /* 0x0000080001027983 */ /* 0x000ea20000300800 */
        /* <DEDUP_REMOVED lines=12> */
.L_x_238:
[----:B------:R-:W-:Y:S05]  /*a790*/  BSYNC B1 ;  /* 0x0000000000017941 */ /* 0x000fea0003800000 */
.L_x_237:
        /* <DEDUP_REMOVED lines=13> */
.L_x_240:
[----:B------:R-:W-:Y:S05]  /*a870*/  BSYNC B1 ;  /* 0x0000000000017941 */ /* 0x000fea0003800000 */
.L_x_239:
        /* <DEDUP_REMOVED lines=13> */
.L_x_242:
[----:B------:R-:W-:Y:S05]  /*a950*/  BSYNC B1 ;  /* 0x0000000000017941 */ /* 0x000fea0003800000 */
.L_x_241:
        /* <DEDUP_REMOVED lines=13> */
.L_x_244:
[----:B------:R-:W-:Y:S05]  /*aa30*/  BSYNC B1 ;  /* 0x0000000000017941 */ /* 0x000fea0003800000 */
.L_x_243:
        /* <DEDUP_REMOVED lines=13> */
.L_x_246:
[----:B------:R-:W-:Y:S05]  /*ab10*/  BSYNC B1 ;  /* 0x0000000000017941 */ /* 0x000fea0003800000 */
.L_x_245:
        /* <DEDUP_REMOVED lines=13> */
.L_x_248:
[----:B------:R-:W-:Y:S05]  /*abf0*/  BSYNC B1 ;  /* 0x0000000000017941 */ /* 0x000fea0003800000 */
.L_x_247:
        /* <DEDUP_REMOVED lines=13> */
.L_x_250:
[----:B------:R-:W-:Y:S05]  /*acd0*/  BSYNC B1 ;  /* 0x0000000000017941 */ /* 0x000fea0003800000 */
.L_x_249:
        /* <DEDUP_REMOVED lines=13> */
.L_x_252:
[----:B------:R-:W-:Y:S05]  /*adb0*/  BSYNC B1 ;  /* 0x0000000000017941 */ /* 0x000fea0003800000 */
.L_x_251:
        /* <DEDUP_REMOVED lines=13> */
.L_x_254:
[----:B------:R-:W-:Y:S05]  /*ae90*/  BSYNC B1 ;  /* 0x0000000000017941 */ /* 0x000fea0003800000 */
.L_x_253:
        /* <DEDUP_REMOVED lines=13> */
.L_x_256:
[----:B------:R-:W-:Y:S05]  /*af70*/  BSYNC B1 ;  /* 0x0000000000017941 */ /* 0x000fea0003800000 */
.L_x_255:
        /* <DEDUP_REMOVED lines=13> */
.L_x_258:
[----:B------:R-:W-:Y:S05]  /*b050*/  BSYNC B1 ;  /* 0x0000000000017941 */ /* 0x000fea0003800000 */
.L_x_257:
        /* <DEDUP_REMOVED lines=13> */
.L_x_260:
[----:B------:R-:W-:Y:S05]  /*b130*/  BSYNC B1 ;  /* 0x0000000000017941 */ /* 0x000fea0003800000 */
.L_x_259:
        /* <DEDUP_REMOVED lines=13> */
.L_x_262:
[----:B------:R-:W-:Y:S05]  /*b210*/  BSYNC B1 ;  /* 0x0000000000017941 */ /* 0x000fea0003800000 */
.L_x_261:
        /* <DEDUP_REMOVED lines=13> */
.L_x_264:
[----:B------:R-:W-:Y:S05]  /*b2f0*/  BSYNC B1 ;  /* 0x0000000000017941 */ /* 0x000fea0003800000 */
.L_x_263:
        /* <DEDUP_REMOVED lines=13> */
.L_x_266:
[----:B------:R-:W-:Y:S05]  /*b3d0*/  BSYNC B1 ;  /* 0x0000000000017941 */ /* 0x000fea0003800000 */
.L_x_265:
        /* <DEDUP_REMOVED lines=13> */
.L_x_268:
[----:B------:R-:W-:Y:S05]  /*b4b0*/  BSYNC B1 ;  /* 0x0000000000017941 */ /* 0x000fea0003800000 */
.L_x_267:
        /* <DEDUP_REMOVED lines=13> */
.L_x_270:
[----:B------:R-:W-:Y:S05]  /*b590*/  BSYNC B1 ;  /* 0x0000000000017941 */ /* 0x000fea0003800000 */
.L_x_269:
        /* <DEDUP_REMOVED lines=13> */
.L_x_272:
[----:B------:R-:W-:Y:S05]  /*b670*/  BSYNC B1 ;  /* 0x0000000000017941 */ /* 0x000fea0003800000 */
.L_x_271:
        /* <DEDUP_REMOVED lines=13> */
.L_x_274:
[----:B------:R-:W-:Y:S05]  /*b750*/  BSYNC B1 ;  /* 0x0000000000017941 */ /* 0x000fea0003800000 */
.L_x_273:
        /* <DEDUP_REMOVED lines=13> */
.L_x_276:
[----:B------:R-:W-:Y:S05]  /*b830*/  BSYNC B1 ;  /* 0x0000000000017941 */ /* 0x000fea0003800000 */
.L_x_275:
        /* <DEDUP_REMOVED lines=13> */
.L_x_278:
[----:B------:R-:W-:Y:S05]  /*b910*/  BSYNC B1 ;  /* 0x0000000000017941 */ /* 0x000fea0003800000 */
.L_x_277:
        /* <DEDUP_REMOVED lines=13> */
.L_x_280:
[----:B------:R-:W-:Y:S05]  /*b9f0*/  BSYNC B1 ;  /* 0x0000000000017941 */ /* 0x000fea0003800000 */
.L_x_279:
        /* <DEDUP_REMOVED lines=13> */
.L_x_282:
[----:B------:R-:W-:Y:S05]  /*bad0*/  BSYNC B1 ;  /* 0x0000000000017941 */ /* 0x000fea0003800000 */
.L_x_281:
        /* <DEDUP_REMOVED lines=13> */
.L_x_284:
[----:B------:R-:W-:Y:S05]  /*bbb0*/  BSYNC B1 ;  /* 0x0000000000017941 */ /* 0x000fea0003800000 */
.L_x_283:
        /* <DEDUP_REMOVED lines=13> */
.L_x_286:
[----:B------:R-:W-:Y:S05]  /*bc90*/  BSYNC B1 ;  /* 0x0000000000017941 */ /* 0x000fea0003800000 */
.L_x_285:
        /* <DEDUP_REMOVED lines=13> */
.L_x_288:
[----:B------:R-:W-:Y:S05]  /*bd70*/  BSYNC B1 ;  /* 0x0000000000017941 */ /* 0x000fea0003800000 */
.L_x_287:
[----:B------:R-:W-:Y:S05]  /*bd80*/  @P1 BRA `(.L_x_289) ;  /* 0x0000002000a01947 */ /* 0x000fea0003800000 */
[----:B------:R-:W2:Y:S01]  /*bd90*/  LDL.LU R2, [R1+0x70] ;  /* 0x0000700001027983 */ /* 0x000ea20000300800 */
[----:B-----5:R-:W-:-:S04]  /*bda0*/  LOP3.LUT R0, R0, 0xff, RZ, 0xc0, !PT ;  /* 0x000000ff00007812 */ /* 0x020fc800078ec0ff */
[----:B------:R-:W-:-:S05]  /*bdb0*/  F2FP.F16.E4M3.UNPACK_B R0, R0 ;  /* 0x00000000ff00723e */ /* 0x000fca00020006ff */
[----:B------:R-:W-:-:S05]  /*bdc0*/  HADD2.F32 R0, -RZ, R0.H0_H0 ;  /* 0x20000000ff007230 */ /* 0x000fca0000004100 */
[----:B------:R-:W-:-:S04]  /*bdd0*/  FMUL R0, R0, UR22 ;  /* 0x0000001600007c20 */ /* 0x000fc80008400000 */
[----:B--2---:R-:W-:-:S05]  /*bde0*/  FFMA R0, R2, UR21, R0 ;  /* 0x0000001502007c23 */ /* 0x004fca0008000000 */
[----:B0-----:R-:W-:-:S05]  /*bdf0*/  F2FP.SATFINITE.E4M3.F32.PACK_AB_MERGE_C R3, RZ, R0, RZ ;  /* 0x00000000ff03723e */ /* 0x001fca00048070ff */
[----:B------:R0:W-:Y:S01]  /*be00*/  STG.E.U8 desc[UR16][R26.64+0xf9], R3 ;  /* 0x0000f9031a007986 */ /* 0x0001e2000c101110 */
[----:B------:R-:W-:Y:S05]  /*be10*/  BRA `(.L_x_289) ;  /* 0x00000020007c7947 */ /* 0x000fea0003800000 */
.L_x_32:
[----:B------:R-:W-:Y:S01]  /*be20*/  ISETP.GE.AND P1, PT, R38, 0x1, PT ;  /* 0x000000012600780c */ /* 0x000fe20003f26270 */
[----:B------:R-:W-:Y:S01]  /*be30*/  FMUL R227, R227, UR21 ;  /* 0x00000015e3e37c20 */ /* 0x000fe20008400000 */
[----:B------:R-:W-:Y:S01]  /*be40*/  FMUL R226, R226, UR21 ;  /* 0x00000015e2e27c20 */ /* 0x000fe20008400000 */
[----:B------:R-:W-:Y:S02]  /*be50*/  ISETP.GE.AND P0, PT, R38, 0x9, PT ;  /* 0x000000092600780c */ /* 0x000fe40003f06270 */
[C---:B------:R-:W-:Y:S02]  /*be60*/  ISETP.LT.OR P4, PT, R35.reuse, 0x1, !P1 ;  /* 0x000000012300780c */ /* 0x040fe40004f81670 */
[----:B------:R-:W-:Y:S02]  /*be70*/  ISETP.LT.OR P5, PT, R35, 0x2, !P1 ;  /* 0x000000022300780c */ /* 0x000fe40004fa1670 */
[----:B------:R-:W-:Y:S02]  /*be80*/  F2FP.SATFINITE.E4M3.F32.PACK_AB_MERGE_C R227, RZ, R227, RZ ;  /* 0x000000e3ffe3723e */ /* 0x000fe400048070ff */
[----:B------:R-:W-:-:S02]  /*be90*/  F2FP.SATFINITE.E4M3.F32.PACK_AB_MERGE_C R29, RZ, R226, RZ ;  /* 0x000000e2ff1d723e */ /* 0x000fc400048070ff */
[----:B------:R-:W-:Y:S01]  /*bea0*/  ISETP.LT.OR P2, PT, R35, 0x1, !P0 ;  /* 0x000000012300780c */ /* 0x000fe20004741670 */
[----:B------:R-:W-:Y:S01]  /*beb0*/  FMUL R225, R225, UR21 ;  /* 0x00000015e1e17c20 */ /* 0x000fe20008400000 */
[C---:B------:R-:W-:Y:S01]  /*bec0*/  ISETP.LT.OR P6, PT, R35.reuse, 0xa, !P1 ;  /* 0x0000000a2300780c */ /* 0x040fe20004fc1670 */
[----:B------:R-:W-:Y:S01]  /*bed0*/  FMUL R224, R224, UR21 ;  /* 0x00000015e0e07c20 */ /* 0x000fe20008400000 */
[----:B------:R-:W-:Y:S01]  /*bee0*/  FMUL R222, R222, UR21 ;  /* 0x00000015dede7c20 */ /* 0x000fe20008400000 */
[----:B------:R-:W-:Y:S01]  /*bef0*/  @!P4 STG.E.U8 desc[UR16][R24.64], R227 ;  /* 0x000000e31800c986 */ /* 0x000fe2000c101110 */
[----:B------:R-:W-:-:S03]  /*bf00*/  ISETP.LT.OR P4, PT, R35, 0x2, !P0 ;  /* 0x000000022300780c */ /* 0x000fc60004781670 */
[----:B------:R0:W-:Y:S01]  /*bf10*/  @!P5 STG.E.U8 desc[UR16][R24.64+0x1], R29 ;  /* 0x0000011d1800d986 */ /* 0x0001e2000c101110 */
[----:B------:R-:W-:Y:S01]  /*bf20*/  ISETP.LT.OR P5, PT, R35, 0x9, !P1 ;  /* 0x000000092300780c */ /* 0x000fe20004fa1670 */
[----:B------:R-:W-:Y:S01]  /*bf30*/  FMUL R223, R223, UR21 ;  /* 0x00000015dfdf7c20 */ /* 0x000fe20008400000 */
[----:B------:R-:W-:Y:S01]  /*bf40*/  F2FP.SATFINITE.E4M3.F32.PACK_AB_MERGE_C R225, RZ, R225, RZ ;  /* 0x000000e1ffe1723e */ /* 0x000fe200048070ff */
[----:B------:R-:W-:Y:S01]  /*bf50*/  FMUL R221, R221, UR21 ;  /* 0x00000015dddd7c20 */ /* 0x000fe20008400000 */
[----:B------:R-:W-:Y:S01]  /*bf60*/  F2FP.SATFINITE.E4M3.F32.PACK_AB_MERGE_C R31, RZ, R224, RZ ;  /* 0x000000e0ff1f723e */ /* 0x000fe200048070ff */
[----:B------:R-:W-:Y:S01]  /*bf70*/  FMUL R220, R220, UR21 ;  /* 0x00000015dcdc7c20 */ /* 0x000fe20008400000 */
[----:B------:R-:W-:Y:S01]  /*bf80*/  F2FP.SATFINITE.E4M3.F32.PACK_AB_MERGE_C R223, RZ, R223, RZ ;  /* 0x000000dfffdf723e */ /* 0x000fe200048070ff */
[----:B------:R-:W-:Y:S01]  /*bf90*/  @!P2 STG.E.U8 desc[UR16][R26.64], R225 ;  /* 0x000000e11a00a986 */ /* 0x000fe2000c101110 */
[----:B0-----:R-:W-:-:S03]  /*bfa0*/  F2FP.SATFINITE.E4M3.F32.PACK_AB_MERGE_C R29, RZ, R222, RZ ;  /* 0x000000deff1d723e */ /* 0x001fc600048070ff */
[----:B------:R0:W-:Y:S01]  /*bfb0*/  @!P4 STG.E.U8 desc[UR16][R26.64+0x1], R31 ;  /* 0x0000011f1a00c986 */ /* 0x0001e2000c101110 */
[C---:B------:R-:W-:Y:S02]  /*bfc0*/  ISETP.LT.OR P2, PT, R35.reuse, 0x9, !P0 ;  /* 0x000000092300780c */ /* 0x040fe40004741670 */
[C---:B------:R-:W-:Y:S01]  /*bfd0*/  ISETP.LT.OR P4, PT, R35.reuse, 0xa, !P0 ;  /* 0x0000000a2300780c */ /* 0x040fe20004781670 */
[----:B------:R1:W-:Y:S01]  /*bfe0*/  @!P6 STG.E.U8 desc[UR16][R24.64+0x9], R29 ;  /* 0x0000091d1800e986 */ /* 0x0003e2000c101110 */
[C---:B------:R-:W-:Y:S01]  /*bff0*/  ISETP.LT.OR P6, PT, R35.reuse, 0x12, !P1 ;  /* 0x000000122300780c */ /* 0x040fe20004fc1670 */
[----:B------:R-:W-:Y:S02]  /*c000*/  FMUL R218, R218, UR21 ;  /* 0x00000015dada7c20 */ /* 0x000fe40008400000 */
[----:B------:R-:W-:Y:S01]  /*c010*/  @!P5 STG.E.U8 desc[UR16][R24.64+0x8], R223 ;  /* 0x000008df1800d986 */ /* 0x000fe2000c101110 */
[----:B------:R-:W-:-:S03]  /*c020*/  ISETP.LT.OR P5, PT, R35, 0x11, !P1 ;  /* 0x000000112300780c */ /* 0x000fc60004fa1670 */
[----:B------:R-:W2:Y:S01]  /*c030*/  LDL.LU R226, [R1+0xc] ;  /* 0x00000c0001e27983 */ /* 0x000ea20000300800 */
[----:B------:R-:W-:Y:S01]  /*c040*/  F2FP.SATFINITE.E4M3.F32.PACK_AB_MERGE_C R221, RZ, R221, RZ ;  /* 0x000000ddffdd723e */ /* 0x000fe200048070ff */
[----:B------:R-:W-:Y:S01]  /*c050*/  FMUL R219, R219, UR21 ;  /* 0x00000015dbdb7c20 */ /* 0x000fe20008400000 */
[----:B0-----:R-:W-:Y:S01]  /*c060*/  F2FP.SATFINITE.E4M3.F32.PACK_AB_MERGE_C R31, RZ, R220, RZ ;  /* 0x000000dcff1f723e */ /* 0x001fe200048070ff */
[----:B------:R-:W3:Y:S01]  /*c070*/  LDL.LU R227, [R1+0x8] ;  /* 0x0000080001e37983 */ /* 0x000ee20000300800 */
[----:B-1----:R-:W-:-:S03]  /*c080*/  F2FP.SATFINITE.E4M3.F32.PACK_AB_MERGE_C R29, RZ, R218, RZ ;  /* 0x000000daff1d723e */ /* 0x002fc600048070ff */
[----:B------:R-:W4:Y:S04]  /*c090*/  LDL.LU R225, [R1+0x4] ;  /* 0x0000040001e17983 */ /* 0x000f280000300800 */
[----:B------:R-:W3:Y:S01]  /*c0a0*/  LDL.LU R224, [R1] ;  /* 0x0000000001e07983 */ /* 0x000ee20000300800 */
[----:B------:R-:W-:-:S03]  /*c0b0*/  F2FP.SATFINITE.E4M3.F32.PACK_AB_MERGE_C R219, RZ, R219, RZ ;  /* 0x000000dbffdb723e */ /* 0x000fc600048070ff */
[----:B------:R-:W-:Y:S01]  /*c0c0*/  @!P2 STG.E.U8 desc[UR16][R26.64+0x8], R221 ;  /* 0x000008dd1a00a986 */ /* 0x000fe2000c101110 */
[----:B------:R-:W-:-:S03]  /*c0d0*/  ISETP.LT.OR P2, PT, R35, 0x11, !P0 ;  /* 0x000000112300780c */ /* 0x000fc60004741670 */
[----:B------:R0:W-:Y:S01]  /*c0e0*/  @!P4 STG.E.U8 desc[UR16][R26.64+0x9], R31 ;  /* 0x0000091f1a00c986 */ /* 0x0001e2000c101110 */
[----:B------:R-:W-:-:S03]  /*c0f0*/  ISETP.LT.OR P4, PT, R35, 0x12, !P0 ;  /* 0x000000122300780c */ /* 0x000fc60004781670 */
[----:B------:R1:W-:Y:S01]  /*c100*/  @!P6 STG.E.U8 desc[UR16][R24.64+0x11], R29 ;  /* 0x0000111d1800e986 */ /* 0x0003e2000c101110 */
[----:B------:R-:W-:Y:S01]  /*c110*/  ISETP.LT.OR P6, PT, R35, 0x1a, !P1 ;  /* 0x0000001a2300780c */ /* 0x000fe20004fc1670 */
[----:B------:R-:W-:Y:S01]  /*c120*/  FMUL R217, R217, UR21 ;  /* 0x00000015d9d97c20 */ /* 0x000fe20008400000 */
[----:B------:R-:W-:Y:S01]  /*c130*/  FMUL R216, R216, UR21 ;  /* 0x00000015d8d87c20 */ /* 0x000fe20008400000 */
[----:B------:R-:W-:Y:S01]  /*c140*/  FMUL R214, R214, UR21 ;  /* 0x00000015d6d67c20 */ /* 0x000fe20008400000 */
[----:B------:R-:W-:Y:S01]  /*c150*/  @!P5 STG.E.U8 desc[UR16][R24.64+0x10], R219 ;  /* 0x000010db1800d986 */ /* 0x000fe2000c101110 */
[----:B------:R-:W-:Y:S01]  /*c160*/  ISETP.LT.OR P5, PT, R35, 0x19, !P1 ;  /* 0x000000192300780c */ /* 0x000fe20004fa1670 */
[----:B------:R-:W-:Y:S01]  /*c170*/  FMUL R215, R215, UR21 ;  /* 0x00000015d7d77c20 */ /* 0x000fe20008400000 */
[----:B------:R-:W-:Y:S01]  /*c180*/  F2FP.SATFINITE.E4M3.F32.PACK_AB_MERGE_C R217, RZ, R217, RZ ;  /* 0x000000d9ffd9723e */ /* 0x000fe200048070ff */
[----:B------:R-:W-:Y:S01]  /*c190*/  FMUL R213, R213, UR21 ;  /* 0x00000015d5d57c20 */ /* 0x000fe20008400000 */
[----:B0-----:R-:W-:Y:S01]  /*c1a0*/  F2FP.SATFINITE.E4M3.F32.PACK_AB_MERGE_C R31, RZ, R216, RZ ;  /* 0x000000d8ff1f723e */ /* 0x001fe200048070ff */
[----:B------:R-:W-:Y:S01]  /*c1b0*/  FMUL R212, R212, UR21 ;  /* 0x00000015d4d47c20 */ /* 0x000fe20008400000 */
[----:B-1----:R-:W-:Y:S01]  /*c1c0*/  F2FP.SATFINITE.E4M3.F32.PACK_AB_MERGE_C R29, RZ, R214, RZ ;  /* 0x000000d6ff1d723e */ /* 0x002fe200048070ff */
[----:B------:R-:W-:Y:S01]  /*c1d0*/  @!P2 STG.E.U8 desc[UR16][R26.64+0x10], R217 ;  /* 0x000010d91a00a986 */ /* 0x000fe2000c101110 */
[----:B------:R-:W-:-:S02]  /*c1e0*/  F2FP.SATFINITE.E4M3.F32.PACK_AB_MERGE_C R215, RZ, R215, RZ ;  /* 0x000000d7ffd7723e */ /* 0x000fc400048070ff */
[C---:B------:R-:W-:Y:S01]  /*c1f0*/  ISETP.LT.OR P2, PT, R35.reuse, 0x19, !P0 ;  /* 0x000000192300780c */ /* 0x040fe20004741670 */
[----:B------:R0:W-:Y:S01]  /*c200*/  @!P4 STG.E.U8 desc[UR16][R26.64+0x11], R31 ;  /* 0x0000111f1a00c986 */ /* 0x0001e2000c101110 */
[----:B------:R-:W-:-:S03]  /*c210*/  ISETP.LT.OR P4, PT, R35, 0x1a, !P0 ;  /* 0x0000001a2300780c */ /* 0x000fc60004781670 */
[----:B------:R1:W-:Y:S01]  /*c220*/  @!P6 STG.E.U8 desc[UR16][R24.64+0x19], R29 ;  /* 0x0000191d1800e986 */ /* 0x0003e2000c101110 */
[C---:B------:R-:W-:Y:S01]  /*c230*/  ISETP.LT.OR P6, PT, R35.reuse, 0x22, !P1 ;  /* 0x000000222300780c */ /* 0x040fe20004fc1670 */
[----:B------:R-:W-:Y:S02]  /*c240*/  FMUL R210, R210, UR21 ;  /* 0x00000015d2d27c20 */ /* 0x000fe40008400000 */
[----:B------:R-:W-:Y:S01]  /*c250*/  @!P5 STG.E.U8 desc[UR16][R24.64+0x18], R215 ;  /* 0x000018d71800d986 */ /* 0x000fe2000c101110 */
[----:B------:R-:W-:Y:S01]  /*c260*/  ISETP.LT.OR P5, PT, R35, 0x21, !P1 ;  /* 0x000000212300780c */ /* 0x000fe20004fa1670 */
[----:B------:R-:W-:Y:S01]  /*c270*/  FMUL R211, R211, UR21 ;  /* 0x00000015d3d37c20 */ /* 0x000fe20008400000 */
[----:B------:R-:W-:Y:S01]  /*c280*/  F2FP.SATFINITE.E4M3.F32.PACK_AB_MERGE_C R213, RZ, R213, RZ ;  /* 0x000000d5ffd5723e */ /* 0x000fe200048070ff */
[----:B------:R-:W-:Y:S01]  /*c290*/  FMUL R209, R209, UR21 ;  /* 0x00000015d1d17c20 */ /* 0x000fe20008400000 */
[----:B0-----:R-:W-:Y:S01]  /*c2a0*/  F2FP.SATFINITE.E4M3.F32.PACK_AB_MERGE_C R31, RZ, R212, RZ ;  /* 0x000000d4ff1f723e */ /* 0x001fe200048070ff */
[----:B------:R-:W-:Y:S01]  /*c2b0*/  FMUL R208, R208, UR21 ;  /* 0x00000015d0d07c20 */ /* 0x000fe20008400000 */
        /* <DEDUP_REMOVED lines=8> */
[----:B------:R-:W-:-:S03]  /*c340*/  ISETP.LT.OR P6, PT, R35, 0x2a, !P1 ;  /* 0x0000002a2300780c */ /* 0x000fc60004fc1670 */
        /* <DEDUP_REMOVED lines=238> */
[----:B------:R-:W-:Y:S01]  /*d230*/  @!P6 STG.E.U8 desc[UR16][R24.64+0x99], R29 ;  /* 0x0000991d1800e986 */ /* 0x000fe2000c101110 */
[----:B------:R-:W-:-:S03]  /*d240*/  ISETP.LT.OR P6, PT, R35, 0xa2, !P1 ;  /* 0x000000a22300780c */ /* 0x000fc60004fc1670 */
[----:B------:R1:W-:Y:S01]  /*d250*/  @!P5 STG.E.U8 desc[UR16][R24.64+0x98], R23 ;  /* 0x000098171800d986 */ /* 0x0003e2000c101110 */
[----:B------:R-:W-:Y:S01]  /*d260*/  ISETP.LT.OR P5, PT, R35, 0xa1, !P1 ;  /* 0x000000a12300780c */ /* 0x000fe20004fa1670 */
[----:B------:R-:W-:Y:S01]  /*d270*/  FMUL R19, R19, UR21 ;  /* 0x0000001513137c20 */ /* 0x000fe20008400000 */
[----:B------:R-:W-:Y:S01]  /*d280*/  F2FP.SATFINITE.E4M3.F32.PACK_AB_MERGE_C R21, RZ, R21, RZ ;  /* 0x00000015ff15723e */ /* 0x000fe200048070ff */
[----:B------:R-:W-:Y:S01]  /*d290*/  FMUL R17, R17, UR21 ;  /* 0x0000001511117c20 */ /* 0x000fe20008400000 */
[----:B0-----:R-:W-:Y:S01]  /*d2a0*/  F2FP.SATFINITE.E4M3.F32.PACK_AB_MERGE_C R31, RZ, R20, RZ ;  /* 0x00000014ff1f723e */ /* 0x001fe200048070ff */
[----:B------:R-:W-:Y:S01]  /*d2b0*/  FMUL R16, R16, UR21 ;  /* 0x0000001510107c20 */ /* 0x000fe20008400000 */
[----:B------:R-:W-:Y:S01]  /*d2c0*/  F2FP.SATFINITE.E4M3.F32.PACK_AB_MERGE_C R19, RZ, R19, RZ ;  /* 0x00000013ff13723e */ /* 0x000fe200048070ff */
[----:B------:R0:W-:Y:S01]  /*d2d0*/  @!P2 STG.E.U8 desc[UR16][R26.64+0x98], R21 ;  /* 0x000098151a00a986 */ /* 0x0001e2000c101110 */
[----:B-1----:R-:W-:-:S03]  /*d2e0*/  F2FP.SATFINITE.E4M3.F32.PACK_AB_MERGE_C R23, RZ, R18, RZ ;  /* 0x00000012ff17723e */ /* 0x002fc600048070ff */
[----:B------:R-:W-:Y:S01]  /*d2f0*/  @!P4 STG.E.U8 desc[UR16][R26.64+0x99], R31 ;  /* 0x0000991f1a00c986 */ /* 0x000fe2000c101110 */
[C---:B------:R-:W-:Y:S02]  /*d300*/  ISETP.LT.OR P2, PT, R35.reuse, 0xa1, !P0 ;  /* 0x000000a12300780c */ /* 0x040fe40004741670 */
[C---:B------:R-:W-:Y:S01]  /*d310*/  ISETP.LT.OR P4, PT, R35.reuse, 0xa2, !P0 ;  /* 0x000000a22300780c */ /* 0x040fe20004781670 */
[----:B------:R-:W-:Y:S01]  /*d320*/  @!P6 STG.E.U8 desc[UR16][R24.64+0xa1], R23 ;  /* 0x0000a1171800e986 */ /* 0x000fe2000c101110 */
[C---:B------:R-:W-:Y:S01]  /*d330*/  ISETP.LT.OR P6, PT, R35.reuse, 0xaa, !P1 ;  /* 0x000000aa2300780c */ /* 0x040fe20004fc1670 */
[----:B------:R-:W-:Y:S02]  /*d340*/  FMUL R14, R14, UR21 ;  /* 0x000000150e0e7c20 */ /* 0x000fe40008400000 */
        /* <DEDUP_REMOVED lines=20> */
[----:B------:R-:W4:Y:S01]  /*d490*/  LDL.LU R222, [R1+0x1c] ;  /* 0x00001c0001de7983 */ /* 0x000f220000300800 */
[----:B0-----:R-:W-:-:S02]  /*d4a0*/  F2FP.SATFINITE.E4M3.F32.PACK_AB_MERGE_C R17, RZ, R10, RZ ;  /* 0x0000000aff11723e */ /* 0x001fc400048070ff */
[----:B-1----:R-:W-:Y:S01]  /*d4b0*/  F2FP.SATFINITE.E4M3.F32.PACK_AB_MERGE_C R15, RZ, R12, RZ ;  /* 0x0000000cff0f723e */ /* 0x002fe200048070ff */
[----:B------:R0:W-:Y:S01]  /*d4c0*/  @!P2 STG.E.U8 desc[UR16][R26.64+0xa8], R13 ;  /* 0x0000a80d1a00a986 */ /* 0x0001e2000c101110 */
[----:B------:R-:W-:Y:S02]  /*d4d0*/  F2FP.SATFINITE.E4M3.F32.PACK_AB_MERGE_C R11, RZ, R11, RZ ;  /* 0x0000000bff0b723e */ /* 0x000fe400048070ff */
[C---:B------:R-:W-:Y:S01]  /*d4e0*/  ISETP.LT.OR P2, PT, R35.reuse, 0xb1, !P0 ;  /* 0x000000b12300780c */ /* 0x040fe20004741670 */
[----:B------:R-:W-:Y:S01]  /*d4f0*/  @!P4 STG.E.U8 desc[UR16][R26.64+0xa9], R15 ;  /* 0x0000a90f1a00c986 */ /* 0x000fe2000c101110 */
[----:B------:R-:W-:-:S03]  /*d500*/  ISETP.LT.OR P4, PT, R35, 0xb2, !P0 ;  /* 0x000000b22300780c */ /* 0x000fc60004781670 */
[----:B------:R-:W-:Y:S01]  /*d510*/  @!P6 STG.E.U8 desc[UR16][R24.64+0xb1], R17 ;  /* 0x0000b1111800e986 */ /* 0x000fe2000c101110 */
[----:B------:R-:W-:Y:S01]  /*d520*/  ISETP.LT.OR P6, PT, R35, 0xba, !P1 ;  /* 0x000000ba2300780c */ /* 0x000fe20004fc1670 */
[----:B------:R-:W-:Y:S01]  /*d530*/  FMUL R9, R9, UR21 ;  /* 0x0000001509097c20 */ /* 0x000fe20008400000 */
[----:B------:R-:W-:Y:S01]  /*d540*/  FMUL R8, R8, UR21 ;  /* 0x0000001508087c20 */ /* 0x000fe20008400000 */
[----:B------:R-:W4:Y:S01]  /*d550*/  LDL.LU R223, [R1+0x18] ;  /* 0x0000180001df7983 */ /* 0x000f220000300800 */
[----:B------:R-:W-:-:S03]  /*d560*/  FMUL R6, R6, UR21 ;  /* 0x0000001506067c20 */ /* 0x000fc60008400000 */
[----:B------:R-:W4:Y:S01]  /*d570*/  LDL.LU R221, [R1+0x14] ;  /* 0x0000140001dd7983 */ /* 0x000f220000300800 */
[----:B------:R-:W-:-:S03]  /*d580*/  F2FP.SATFINITE.E4M3.F32.PACK_AB_MERGE_C R9, RZ, R9, RZ ;  /* 0x00000009ff09723e */ /* 0x000fc600048070ff */
[----:B------:R-:W4:Y:S01]  /*d590*/  LDL.LU R220, [R1+0x10] ;  /* 0x0000100001dc7983 */ /* 0x000f220000300800 */
[----:B0-----:R-:W-:Y:S01]  /*d5a0*/  F2FP.SATFINITE.E4M3.F32.PACK_AB_MERGE_C R13, RZ, R8, RZ ;  /* 0x00000008ff0d723e */ /* 0x001fe200048070ff */
[----:B------:R-:W-:Y:S01]  /*d5b0*/  FMUL R7, R7, UR21 ;  /* 0x0000001507077c20 */ /* 0x000fe20008400000 */
[----:B-----5:R-:W-:Y:S01]  /*d5c0*/  FMUL R0, R0, UR21 ;  /* 0x0000001500007c20 */ /* 0x020fe20008400000 */
[----:B------:R0:W-:Y:S01]  /*d5d0*/  @!P5 STG.E.U8 desc[UR16][R24.64+0xb0], R11 ;  /* 0x0000b00b1800d986 */ /* 0x0001e2000c101110 */
[----:B------:R-:W-:Y:S01]  /*d5e0*/  ISETP.LT.OR P5, PT, R35, 0xb9, !P1 ;  /* 0x000000b92300780c */ /* 0x000fe20004fa1670 */
[----:B------:R-:W-:Y:S01]  /*d5f0*/  FMUL R2, R2, UR21 ;  /* 0x0000001502027c20 */ /* 0x000fe20008400000 */
[----:B------:R-:W-:Y:S01]  /*d600*/  F2FP.SATFINITE.E4M3.F32.PACK_AB_MERGE_C R7, RZ, R7, RZ ;  /* 0x00000007ff07723e */ /* 0x000fe200048070ff */
[----:B------:R1:W-:Y:S01]  /*d610*/  @!P2 STG.E.U8 desc[UR16][R26.64+0xb0], R9 ;  /* 0x0000b0091a00a986 */ /* 0x0003e2000c101110 */
[----:B------:R-:W-:Y:S01]  /*d620*/  FMUL R3, R3, UR21 ;  /* 0x0000001503037c20 */ /* 0x000fe20008400000 */
[----:B------:R-:W-:Y:S01]  /*d630*/  FMUL R4, R4, UR21 ;  /* 0x0000001504047c20 */ /* 0x000fe20008400000 */
[C---:B------:R-:W-:Y:S01]  /*d640*/  ISETP.LT.OR P2, PT, R35.reuse, 0xb9, !P0 ;  /* 0x000000b92300780c */ /* 0x040fe20004741670 */
[----:B------:R3:W-:Y:S01]  /*d650*/  @!P4 STG.E.U8 desc[UR16][R26.64+0xb1], R13 ;  /* 0x0000b10d1a00c986 */ /* 0x0007e2000c101110 */
[----:B------:R-:W-:Y:S01]  /*d660*/  ISETP.LT.OR P4, PT, R35, 0xba, !P0 ;  /* 0x000000ba2300780c */ /* 0x000fe20004781670 */
[----:B------:R-:W-:Y:S01]  /*d670*/  FMUL R5, R5, UR21 ;  /* 0x0000001505057c20 */ /* 0x000fe20008400000 */
[----:B0-----:R-:W-:-:S03]  /*d680*/  F2FP.SATFINITE.E4M3.F32.PACK_AB_MERGE_C R11, RZ, R6, RZ ;  /* 0x00000006ff0b723e */ /* 0x001fc600048070ff */
[----:B------:R0:W-:Y:S01]  /*d690*/  @!P5 STG.E.U8 desc[UR16][R24.64+0xb8], R7 ;  /* 0x0000b8071800d986 */ /* 0x0001e2000c101110 */
[C---:B------:R-:W-:Y:S02]  /*d6a0*/  ISETP.LT.OR P5, PT, R35.reuse, 0xc1, !P1 ;  /* 0x000000c12300780c */ /* 0x040fe40004fa1670 */
[----:B-1----:R-:W-:Y:S01]  /*d6b0*/  F2FP.SATFINITE.E4M3.F32.PACK_AB_MERGE_C R9, RZ, R4, RZ ;  /* 0x00000004ff09723e */ /* 0x002fe200048070ff */
[----:B------:R1:W-:Y:S01]  /*d6c0*/  @!P6 STG.E.U8 desc[UR16][R24.64+0xb9], R11 ;  /* 0x0000b90b1800e986 */ /* 0x0003e2000c101110 */
[----:B--2---:R-:W-:Y:S01]  /*d6d0*/  FMUL R4, R226, UR21 ;  /* 0x00000015e2047c20 */ /* 0x004fe20008400000 */
[----:B---3--:R-:W-:Y:S01]  /*d6e0*/  F2FP.SATFINITE.E4M3.F32.PACK_AB_MERGE_C R13, RZ, R0, RZ ;  /* 0x00000000ff0d723e */ /* 0x008fe200048070ff */
[----:B------:R-:W-:Y:S01]  /*d6f0*/  FMUL R0, R224, UR21 ;  /* 0x00000015e0007c20 */ /* 0x000fe20008400000 */
[----:B------:R-:W-:Y:S01]  /*d700*/  F2FP.SATFINITE.E4M3.F32.PACK_AB_MERGE_C R5, RZ, R5, RZ ;  /* 0x00000005ff05723e */ /* 0x000fe200048070ff */
[----:B------:R-:W2:Y:S01]  /*d710*/  LDL.LU R224, [R1+0x20] ;  /* 0x0000200001e07983 */ /* 0x000ea20000300800 */
[----:B------:R-:W-:-:S02]  /*d720*/  ISETP.LT.OR P6, PT, R35, 0xc2, !P1 ;  /* 0x000000c22300780c */ /* 0x000fc40004fc1670 */
[----:B0-----:R-:W-:Y:S01]  /*d730*/  F2FP.SATFINITE.E4M3.F32.PACK_AB_MERGE_C R7, RZ, R3, RZ ;  /* 0x00000003ff07723e */ /* 0x001fe200048070ff */
[----:B------:R-:W-:Y:S01]  /*d740*/  FMUL R3, R227, UR21 ;  /* 0x00000015e3037c20 */ /* 0x000fe20008400000 */
[----:B------:R0:W-:Y:S01]  /*d750*/  @!P2 STG.E.U8 desc[UR16][R26.64+0xb8], R5 ;  /* 0x0000b8051a00a986 */ /* 0x0001e2000c101110 */
[----:B------:R-:W-:Y:S02]  /*d760*/  ISETP.LT.OR P2, PT, R35, 0xc1, !P0 ;  /* 0x000000c12300780c */ /* 0x000fe40004741670 */
[----:B-1----:R-:W-:Y:S01]  /*d770*/  F2FP.SATFINITE.E4M3.F32.PACK_AB_MERGE_C R11, RZ, R2, RZ ;  /* 0x00000002ff0b723e */ /* 0x002fe200048070ff */
[----:B----4-:R-:W-:Y:S01]  /*d780*/  FMUL R2, R225, UR21 ;  /* 0x00000015e1027c20 */ /* 0x010fe20008400000 */
[----:B------:R-:W-:Y:S01]  /*d790*/  @!P4 STG.E.U8 desc[UR16][R26.64+0xb9], R9 ;  /* 0x0000b9091a00c986 */ /* 0x000fe2000c101110 */
[----:B------:R-:W-:-:S03]  /*d7a0*/  ISETP.LT.OR P4, PT, R35, 0xc2, !P0 ;  /* 0x000000c22300780c */ /* 0x000fc60004781670 */
[----:B------:R-:W3:Y:S04]  /*d7b0*/  LDL.LU R225, [R1+0x24] ;  /* 0x0000240001e17983 */ /* 0x000ee80000300800 */
[----:B------:R-:W4:Y:S04]  /*d7c0*/  LDL.LU R227, [R1+0x28] ;  /* 0x0000280001e37983 */ /* 0x000f280000300800 */
[----:B------:R-:W4:Y:S04]  /*d7d0*/  LDL.LU R226, [R1+0x2c] ;  /* 0x00002c0001e27983 */ /* 0x000f280000300800 */
[----:B------:R1:W-:Y:S01]  /*d7e0*/  @!P5 STG.E.U8 desc[UR16][R24.64+0xc0], R7 ;  /* 0x0000c0071800d986 */ /* 0x0003e2000c101110 */
[----:B------:R-:W-:-:S02]  /*d7f0*/  ISETP.LT.OR P5, PT, R35, 0xc9, !P1 ;  /* 0x000000c92300780c */ /* 0x000fc40004fa1670 */
[----:B0-----:R-:W-:Y:S01]  /*d800*/  F2FP.SATFINITE.E4M3.F32.PACK_AB_MERGE_C R5, RZ, R0, RZ ;  /* 0x00000000ff05723e */ /* 0x001fe200048070ff */
[----:B------:R0:W-:Y:S01]  /*d810*/  @!P6 STG.E.U8 desc[UR16][R24.64+0xc1], R11 ;  /* 0x0000c10b1800e986 */ /* 0x0001e2000c101110 */
[----:B------:R-:W-:-:S03]  /*d820*/  ISETP.LT.OR P6, PT, R35, 0xca, !P1 ;  /* 0x000000ca2300780c */ /* 0x000fc60004fc1670 */
[----:B------:R-:W-:Y:S01]  /*d830*/  @!P2 STG.E.U8 desc[UR16][R26.64+0xc0], R13 ;  /* 0x0000c00d1a00a986 */ /* 0x000fe2000c101110 */
[----:B-1----:R-:W-:-:S03]  /*d840*/  F2FP.SATFINITE.E4M3.F32.PACK_AB_MERGE_C R7, RZ, R2, RZ ;  /* 0x00000002ff07723e */ /* 0x002fc600048070ff */
[----:B------:R1:W-:Y:S01]  /*d850*/  @!P4 STG.E.U8 desc[UR16][R26.64+0xc1], R5 ;  /* 0x0000c1051a00c986 */ /* 0x0003e2000c101110 */
[C---:B------:R-:W-:Y:S02]  /*d860*/  ISETP.LT.OR P2, PT, R35.reuse, 0xc9, !P0 ;  /* 0x000000c92300780c */ /* 0x040fe40004741670 */
[C---:B------:R-:W-:Y:S01]  /*d870*/  ISETP.LT.OR P4, PT, R35.reuse, 0xca, !P0 ;  /* 0x000000ca2300780c */ /* 0x040fe20004781670 */
[----:B------:R1:W-:Y:S01]  /*d880*/  @!P5 STG.E.U8 desc[UR16][R24.64+0xc8], R7 ;  /* 0x0000c8071800d986 */ /* 0x0003e2000c101110 */
[----:B------:R-:W-:Y:S02]  /*d890*/  ISETP.LT.OR P5, PT, R35, 0xd1, !P1 ;  /* 0x000000d12300780c */ /* 0x000fe40004fa1670 */
[----:B------:R-:W-:Y:S02]  /*d8a0*/  F2FP.SATFINITE.E4M3.F32.PACK_AB_MERGE_C R9, RZ, R3, RZ ;  /* 0x00000003ff09723e */ /* 0x000fe400048070ff */
[----:B0-----:R-:W-:-:S03]  /*d8b0*/  F2FP.SATFINITE.E4M3.F32.PACK_AB_MERGE_C R11, RZ, R4, RZ ;  /* 0x00000004ff0b723e */ /* 0x001fc600048070ff */
[----:B------:R0:W-:Y:S04]  /*d8c0*/  @!P6 STG.E.U8 desc[UR16][R24.64+0xc9], R9 ;  /* 0x0000c9091800e986 */ /* 0x0001e8000c101110 */
[----:B------:R-:W-:Y:S01]  /*d8d0*/  @!P2 STG.E.U8 desc[UR16][R26.64+0xc8], R11 ;  /* 0x0000c80b1a00a986 */ /* 0x000fe2000c101110 */
[----:B------:R-:W-:Y:S01]  /*d8e0*/  FMUL R2, R221, UR21 ;  /* 0x00000015dd027c20 */ /* 0x000fe20008400000 */
[----:B------:R-:W-:Y:S02]  /*d8f0*/  FMUL R0, R220, UR21 ;  /* 0x00000015dc007c20 */ /* 0x000fe40008400000 */
[----:B------:R-:W4:Y:S03]  /*d900*/  LDL.LU R220, [R1+0x30] ;  /* 0x0000300001dc7983 */ /* 0x000f260000300800 */
[----:B-1----:R-:W-:Y:S01]  /*d910*/  F2FP.SATFINITE.E4M3.F32.PACK_AB_MERGE_C R5, RZ, R0, RZ ;  /* 0x00000000ff05723e */ /* 0x002fe200048070ff */
[----:B------:R-:W4:Y:S01]  /*d920*/  LDL.LU R221, [R1+0x34] ;  /* 0x0000340001dd7983 */ /* 0x000f220000300800 */
[----:B------:R-:W-:Y:S01]  /*d930*/  FMUL R0, R222, UR21 ;  /* 0x00000015de007c20 */ /* 0x000fe20008400000 */
[----:B------:R-:W-:Y:S01]  /*d940*/  FMUL R3, R223, UR21 ;  /* 0x00000015df037c20 */ /* 0x000fe20008400000 */
[----:B------:R-:W-:Y:S01]  /*d950*/  F2FP.SATFINITE.E4M3.F32.PACK_AB_MERGE_C R7, RZ, R2, RZ ;  /* 0x00000002ff07723e */ /* 0x000fe200048070ff */
[----:B------:R-:W4:Y:S02]  /*d960*/  LDL.LU R223, [R1+0x38] ;  /* 0x0000380001df7983 */ /* 0x000f240000300800 */
[----:B------:R-:W-:-:S02]  /*d970*/  F2FP.SATFINITE.E4M3.F32.PACK_AB_MERGE_C R13, RZ, R0, RZ ;  /* 0x00000000ff0d723e */ /* 0x000fc400048070ff */
[----:B------:R-:W4:Y:S01]  /*d980*/  LDL.LU R222, [R1+0x3c] ;  /* 0x00003c0001de7983 */ /* 0x000f220000300800 */
[----:B0-----:R-:W-:-:S03]  /*d990*/  F2FP.SATFINITE.E4M3.F32.PACK_AB_MERGE_C R9, RZ, R3, RZ ;  /* 0x00000003ff09723e */ /* 0x001fc600048070ff */
[----:B------:R-:W-:Y:S04]  /*d9a0*/  @!P4 STG.E.U8 desc[UR16][R26.64+0xc9], R5 ;  /* 0x0000c9051a00c986 */ /* 0x000fe8000c101110 */
[----:B------:R0:W-:Y:S01]  /*d9b0*/  @!P5 STG.E.U8 desc[UR16][R24.64+0xd0], R7 ;  /* 0x0000d0071800d986 */ /* 0x0001e2000c101110 */
[----:B--2---:R-:W-:-:S03]  /*d9c0*/  FMUL R2, R224, UR21 ;  /* 0x00000015e0027c20 */ /* 0x004fc60008400000 */
[----:B------:R-:W2:Y:S01]  /*d9d0*/  LDL.LU R224, [R1+0x40] ;  /* 0x0000400001e07983 */ /* 0x000ea20000300800 */
[----:B---3--:R-:W-:-:S03]  /*d9e0*/  FMUL R0, R225, UR21 ;  /* 0x00000015e1007c20 */ /* 0x008fc60008400000 */
[----:B------:R-:W3:Y:S01]  /*d9f0*/  LDL.LU R225, [R1+0x44] ;  /* 0x0000440001e17983 */ /* 0x000ee20000300800 */
[----:B----4-:R-:W-:Y:S01]  /*da00*/  FMUL R3, R227, UR21 ;  /* 0x00000015e3037c20 */ /* 0x010fe20008400000 */
[----:B0-----:R-:W-:Y:S02]  /*da10*/  F2FP.SATFINITE.E4M3.F32.PACK_AB_MERGE_C R7, RZ, R0, RZ ;  /* 0x00000000ff07723e */ /* 0x001fe400048070ff */
[----:B------:R-:W4:Y:S01]  /*da20*/  LDL.LU R227, [R1+0x48] ;  /* 0x0000480001e37983 */ /* 0x000f220000300800 */
[----:B------:R-:W-:-:S03]  /*da30*/  FMUL R0, R226, UR21 ;  /* 0x00000015e2007c20 */ /* 0x000fc60008400000 */
[----:B------:R-:W4:Y:S01]  /*da40*/  LDL.LU R226, [R1+0x4c] ;  /* 0x00004c0001e27983 */ /* 0x000f220000300800 */
[C---:B------:R-:W-:Y:S02]  /*da50*/  ISETP.LT.OR P6, PT, R35.reuse, 0xd2, !P1 ;  /* 0x000000d22300780c */ /* 0x040fe40004fc1670 */
[C---:B------:R-:W-:Y:S01]  /*da60*/  ISETP.LT.OR P4, PT, R35.reuse, 0xd2, !P0 ;  /* 0x000000d22300780c */ /* 0x040fe20004781670 */
[----:B------:R-:W4:Y:S01]  /*da70*/  LDL.LU R218, [R1+0x50] ;  /* 0x0000500001da7983 */ /* 0x000f220000300800 */
[----:B------:R-:W-:Y:S02]  /*da80*/  F2FP.SATFINITE.E4M3.F32.PACK_AB_MERGE_C R5, RZ, R2, RZ ;  /* 0x00000002ff05723e */ /* 0x000fe400048070ff */
[C---:B------:R-:W-:Y:S02]  /*da90*/  ISETP.LT.OR P2, PT, R35.reuse, 0xd1, !P0 ;  /* 0x000000d12300780c */ /* 0x040fe40004741670 */
[----:B------:R-:W-:Y:S02]  /*daa0*/  ISETP.LT.OR P5, PT, R35, 0xd9, !P1 ;  /* 0x000000d92300780c */ /* 0x000fe40004fa1670 */
[----:B------:R-:W-:-:S03]  /*dab0*/  F2FP.SATFINITE.E4M3.F32.PACK_AB_MERGE_C R11, RZ, R0, RZ ;  /* 0x00000000ff0b723e */ /* 0x000fc600048070ff */
[----:B------:R0:W-:Y:S01]  /*dac0*/  @!P6 STG.E.U8 desc[UR16][R24.64+0xd1], R9 ;  /* 0x0000d1091800e986 */ /* 0x0001e2000c101110 */
[----:B------:R-:W-:-:S03]  /*dad0*/  ISETP.LT.OR P6, PT, R35, 0xda, !P1 ;  /* 0x000000da2300780c */ /* 0x000fc60004fc1670 */
[----:B------:R1:W-:Y:S01]  /*dae0*/  @!P4 STG.E.U8 desc[UR16][R26.64+0xd1], R5 ;  /* 0x0000d1051a00c986 */ /* 0x0003e2000c101110 */
[----:B------:R-:W-:-:S03]  /*daf0*/  ISETP.LT.OR P4, PT, R35, 0xda, !P0 ;  /* 0x000000da2300780c */ /* 0x000fc60004781670 */
[----:B------:R-:W-:Y:S01]  /*db00*/  @!P2 STG.E.U8 desc[UR16][R26.64+0xd0], R13 ;  /* 0x0000d00d1a00a986 */ /* 0x000fe2000c101110 */
[----:B0-----:R-:W-:-:S03]  /*db10*/  F2FP.SATFINITE.E4M3.F32.PACK_AB_MERGE_C R9, RZ, R3, RZ ;  /* 0x00000003ff09723e */ /* 0x001fc600048070ff */
[----:B------:R0:W-:Y:S04]  /*db20*/  @!P5 STG.E.U8 desc[UR16][R24.64+0xd8], R7 ;  /* 0x0000d8071800d986 */ /* 0x0001e8000c101110 */
[----:B------:R0:W-:Y:S01]  /*db30*/  @!P6 STG.E.U8 desc[UR16][R24.64+0xd9], R9 ;  /* 0x0000d9091800e986 */ /* 0x0001e2000c101110 */
[----:B------:R-:W-:-:S03]  /*db40*/  FMUL R0, R220, UR21 ;  /* 0x00000015dc007c20 */ /* 0x000fc60008400000 */
[----:B------:R-:W4:Y:S01]  /*db50*/  LDL.LU R220, [R1+0x54] ;  /* 0x0000540001dc7983 */ /* 0x000f220000300800 */
[----:B------:R-:W-:-:S03]  /*db60*/  FMUL R2, R221, UR21 ;  /* 0x00000015dd027c20 */ /* 0x000fc60008400000 */
[----:B------:R-:W4:Y:S01]  /*db70*/  LDL.LU R221, [R1+0x58] ;  /* 0x0000580001dd7983 */ /* 0x000f220000300800 */
[----:B-1----:R-:W-:Y:S01]  /*db80*/  F2FP.SATFINITE.E4M3.F32.PACK_AB_MERGE_C R5, RZ, R0, RZ ;  /* 0x00000000ff05723e */ /* 0x002fe200048070ff */
[----:B------:R-:W-:Y:S02]  /*db90*/  FMUL R3, R223, UR21 ;  /* 0x00000015df037c20 */ /* 0x000fe40008400000 */
[----:B------:R-:W4:Y:S01]  /*dba0*/  LDL.LU R223, [R1+0x5c] ;  /* 0x00005c0001df7983 */ /* 0x000f220000300800 */
[----:B0-----:R-:W-:Y:S01]  /*dbb0*/  F2FP.SATFINITE.E4M3.F32.PACK_AB_MERGE_C R7, RZ, R2, RZ ;  /* 0x00000002ff07723e */ /* 0x001fe200048070ff */
[----:B------:R-:W-:Y:S01]  /*dbc0*/  FMUL R4, R222, UR21 ;  /* 0x00000015de047c20 */ /* 0x000fe20008400000 */
[----:B------:R-:W-:Y:S01]  /*dbd0*/  F2FP.SATFINITE.E4M3.F32.PACK_AB_MERGE_C R9, RZ, R3, RZ ;  /* 0x00000003ff09723e */ /* 0x000fe200048070ff */
[----:B------:R-:W4:Y:S04]  /*dbe0*/  LDL.LU R222, [R1+0x60] ;  /* 0x0000600001de7983 */ /* 0x000f280000300800 */
[----:B------:R0:W-:Y:S01]  /*dbf0*/  @!P4 STG.E.U8 desc[UR16][R26.64+0xd9], R5 ;  /* 0x0000d9051a00c986 */ /* 0x0001e2000c101110 */
[----:B--2---:R-:W-:-:S03]  /*dc00*/  FMUL R0, R224, UR21 ;  /* 0x00000015e0007c20 */ /* 0x004fc60008400000 */
[----:B------:R-:W2:Y:S02]  /*dc10*/  LDL.LU R224, [R1+0x64] ;  /* 0x0000640001e07983 */ /* 0x000ea40000300800 */
[----:B0-----:R-:W-:Y:S01]  /*dc20*/  F2FP.SATFINITE.E4M3.F32.PACK_AB_MERGE_C R5, RZ, R0, RZ ;  /* 0x00000000ff05723e */ /* 0x001fe200048070ff */
[----:B---3--:R-:W-:Y:S02]  /*dc30*/  FMUL R2, R225, UR21 ;  /* 0x00000015e1027c20 */ /* 0x008fe40008400000 */
[----:B------:R-:W3:Y:S01]  /*dc40*/  LDL.LU R225, [R1+0x68] ;  /* 0x0000680001e17983 */ /* 0x000ee20000300800 */
[----:B----4-:R-:W-:-:S03]  /*dc50*/  FMUL R3, R227, UR21 ;  /* 0x00000015e3037c20 */ /* 0x010fc60008400000 */
[----:B------:R-:W4:Y:S01]  /*dc60*/  LDL.LU R227, [R1+0x6c] ;  /* 0x00006c0001e37983 */ /* 0x000f220000300800 */
[----:B------:R-:W-:-:S03]  /*dc70*/  FMUL R0, R226, UR21 ;  /* 0x00000015e2007c20 */ /* 0x000fc60008400000 */
[----:B------:R-:W4:Y:S01]  /*dc80*/  LDL.LU R226, [R1+0x70] ;  /* 0x0000700001e27983 */ /* 0x000f220000300800 */
[C---:B------:R-:W-:Y:S02]  /*dc90*/  ISETP.LT.OR P2, PT, R35.reuse, 0xd9, !P0 ;  /* 0x000000d92300780c */ /* 0x040fe40004741670 */
[C---:B------:R-:W-:Y:S02]  /*dca0*/  ISETP.LT.OR P5, PT, R35.reuse, 0xe1, !P1 ;  /* 0x000000e12300780c */ /* 0x040fe40004fa1670 */
[C---:B------:R-:W-:Y:S02]  /*dcb0*/  ISETP.LT.OR P6, PT, R35.reuse, 0xe2, !P1 ;  /* 0x000000e22300780c */ /* 0x040fe40004fc1670 */
[----:B------:R-:W-:-:S07]  /*dcc0*/  ISETP.LT.OR P4, PT, R35, 0xe2, !P0 ;  /* 0x000000e22300780c */ /* 0x000fce0004781670 */
[----:B------:R-:W-:Y:S01]  /*dcd0*/  @!P2 STG.E.U8 desc[UR16][R26.64+0xd8], R11 ;  /* 0x0000d80b1a00a986 */ /* 0x000fe2000c101110 */
[----:B------:R-:W-:-:S03]  /*dce0*/  ISETP.LT.OR P2, PT, R35, 0xe1, !P0 ;  /* 0x000000e12300780c */ /* 0x000fc60004741670 */
[----:B------:R0:W-:Y:S01]  /*dcf0*/  @!P5 STG.E.U8 desc[UR16][R24.64+0xe0], R7 ;  /* 0x0000e0071800d986 */ /* 0x0001e2000c101110 */
[----:B------:R-:W-:-:S03]  /*dd00*/  ISETP.LT.OR P5, PT, R35, 0xe9, !P1 ;  /* 0x000000e92300780c */ /* 0x000fc60004fa1670 */
[----:B------:R1:W-:Y:S01]  /*dd10*/  @!P6 STG.E.U8 desc[UR16][R24.64+0xe1], R9 ;  /* 0x0000e1091800e986 */ /* 0x0003e2000c101110 */
[----:B------:R-:W-:Y:S02]  /*dd20*/  ISETP.LT.OR P6, PT, R35, 0xea, !P1 ;  /* 0x000000ea2300780c */ /* 0x000fe40004fc1670 */
[----:B------:R-:W-:Y:S01]  /*dd30*/  F2FP.SATFINITE.E4M3.F32.PACK_AB_MERGE_C R13, RZ, R4, RZ ;  /* 0x00000004ff0d723e */ /* 0x000fe200048070ff */
[----:B------:R1:W-:Y:S01]  /*dd40*/  @!P4 STG.E.U8 desc[UR16][R26.64+0xe1], R5 ;  /* 0x0000e1051a00c986 */ /* 0x0003e2000c101110 */
[----:B0-----:R-:W-:-:S03]  /*dd50*/  F2FP.SATFINITE.E4M3.F32.PACK_AB_MERGE_C R7, RZ, R2, RZ ;  /* 0x00000002ff07723e */ /* 0x001fc600048070ff */
[----:B------:R-:W-:Y:S01]  /*dd60*/  @!P2 STG.E.U8 desc[UR16][R26.64+0xe0], R13 ;  /* 0x0000e00d1a00a986 */ /* 0x000fe2000c101110 */
[----:B-1----:R-:W-:-:S03]  /*dd70*/  F2FP.SATFINITE.E4M3.F32.PACK_AB_MERGE_C R9, RZ, R3, RZ ;  /* 0x00000003ff09723e */ /* 0x002fc600048070ff */
[----:B------:R0:W-:Y:S01]  /*dd80*/  @!P5 STG.E.U8 desc[UR16][R24.64+0xe8], R7 ;  /* 0x0000e8071800d986 */ /* 0x0001e2000c101110 */
[C---:B------:R-:W-:Y:S02]  /*dd90*/  ISETP.LT.OR P2, PT, R35.reuse, 0xe9, !P0 ;  /* 0x000000e92300780c */ /* 0x040fe40004741670 */
[C---:B------:R-:W-:Y:S01]  /*dda0*/  ISETP.LT.OR P4, PT, R35.reuse, 0xea, !P0 ;  /* 0x000000ea2300780c */ /* 0x040fe20004781670 */
[----:B------:R1:W-:Y:S01]  /*ddb0*/  @!P6 STG.E.U8 desc[UR16][R24.64+0xe9], R9 ;  /* 0x0000e9091800e986 */ /* 0x0003e2000c101110 */
[C---:B------:R-:W-:Y:S01]  /*ddc0*/  ISETP.LT.OR P5, PT, R35.reuse, 0xf1, !P1 ;  /* 0x000000f12300780c */ /* 0x040fe20004fa1670 */
[----:B------:R-:W-:Y:S01]  /*ddd0*/  FMUL R2, R218, UR21 ;  /* 0x00000015da027c20 */ /* 0x000fe20008400000 */
[----:B------:R-:W-:Y:S02]  /*dde0*/  ISETP.LT.OR P6, PT, R35, 0xf2, !P1 ;  /* 0x000000f22300780c */ /* 0x000fe40004fc1670 */
[----:B------:R-:W-:Y:S02]  /*ddf0*/  F2FP.SATFINITE.E4M3.F32.PACK_AB_MERGE_C R11, RZ, R0, RZ ;  /* 0x00000000ff0b723e */ /* 0x000fe400048070ff */
[----:B------:R-:W-:-:S03]  /*de00*/  F2FP.SATFINITE.E4M3.F32.PACK_AB_MERGE_C R5, RZ, R2, RZ ;  /* 0x00000002ff05723e */ /* 0x000fc600048070ff */
[----:B------:R-:W-:Y:S01]  /*de10*/  @!P2 STG.E.U8 desc[UR16][R26.64+0xe8], R11 ;  /* 0x0000e80b1a00a986 */ /* 0x000fe2000c101110 */
[----:B------:R-:W-:-:S03]  /*de20*/  ISETP.LT.OR P2, PT, R35, 0xf1, !P0 ;  /* 0x000000f12300780c */ /* 0x000fc60004741670 */
[----:B------:R-:W-:Y:S01]  /*de30*/  @!P4 STG.E.U8 desc[UR16][R26.64+0xe9], R5 ;  /* 0x0000e9051a00c986 */ /* 0x000fe2000c101110 */
[C---:B------:R-:W-:Y:S02]  /*de40*/  ISETP.LT.OR P4, PT, R35.reuse, 0xf9, !P1 ;  /* 0x000000f92300780c */ /* 0x040fe40004f81670 */
[----:B------:R-:W-:Y:S01]  /*de50*/  ISETP.LT.OR P1, PT, R35, 0xfa, !P1 ;  /* 0x000000fa2300780c */ /* 0x000fe20004f21670 */
[----:B------:R-:W-:Y:S01]  /*de60*/  FMUL R0, R220, UR21 ;  /* 0x00000015dc007c20 */ /* 0x000fe20008400000 */
[----:B------:R-:W-:-:S04]  /*de70*/  FMUL R3, R221, UR21 ;  /* 0x00000015dd037c20 */ /* 0x000fc80008400000 */
[----:B0-----:R-:W-:Y:S02]  /*de80*/  F2FP.SATFINITE.E4M3.F32.PACK_AB_MERGE_C R7, RZ, R0, RZ ;  /* 0x00000000ff07723e */ /* 0x001fe400048070ff */
[----:B-1----:R-:W-:Y:S01]  /*de90*/  F2FP.SATFINITE.E4M3.F32.PACK_AB_MERGE_C R9, RZ, R3, RZ ;  /* 0x00000003ff09723e */ /* 0x002fe200048070ff */
[----:B------:R-:W-:Y:S02]  /*dea0*/  FMUL R0, R223, UR21 ;  /* 0x00000015df007c20 */ /* 0x000fe40008400000 */
[----:B------:R0:W-:Y:S01]  /*deb0*/  @!P5 STG.E.U8 desc[UR16][R24.64+0xf0], R7 ;  /* 0x0000f0071800d986 */ /* 0x0001e2000c101110 */
[----:B------:R-:W-:-:S03]  /*dec0*/  ISETP.LT.OR P5, PT, R35, 0xf2, !P0 ;  /* 0x000000f22300780c */ /* 0x000fc600047a1670 */
[----:B------:R1:W-:Y:S01]  /*ded0*/  @!P6 STG.E.U8 desc[UR16][R24.64+0xf1], R9 ;  /* 0x0000f1091800e986 */ /* 0x0003e2000c101110 */
[C---:B------:R-:W-:Y:S02]  /*dee0*/  ISETP.LT.OR P6, PT, R35.reuse, 0xf9, !P0 ;  /* 0x000000f92300780c */ /* 0x040fe400047c1670 */
[----:B------:R-:W-:Y:S01]  /*def0*/  F2FP.SATFINITE.E4M3.F32.PACK_AB_MERGE_C R13, RZ, R0, RZ ;  /* 0x00000000ff0d723e */ /* 0x000fe200048070ff */
[----:B------:R-:W-:Y:S01]  /*df00*/  FMUL R0, R222, UR21 ;  /* 0x00000015de007c20 */ /* 0x000fe20008400000 */
[----:B------:R-:W-:Y:S01]  /*df10*/  ISETP.LT.OR P0, PT, R35, 0xfa, !P0 ;  /* 0x000000fa2300780c */ /* 0x000fe20004701670 */
[----:B--2---:R-:W-:-:S03]  /*df20*/  FMUL R2, R224, UR21 ;  /* 0x00000015e0027c20 */ /* 0x004fc60008400000 */
[----:B0-----:R-:W-:Y:S02]  /*df30*/  F2FP.SATFINITE.E4M3.F32.PACK_AB_MERGE_C R7, RZ, R0, RZ ;  /* 0x00000000ff07723e */ /* 0x001fe400048070ff */
[----:B-1----:R-:W-:Y:S01]  /*df40*/  F2FP.SATFINITE.E4M3.F32.PACK_AB_MERGE_C R9, RZ, R2, RZ ;  /* 0x00000002ff09723e */ /* 0x002fe200048070ff */
[----:B---3--:R-:W-:Y:S01]  /*df50*/  FMUL R3, R225, UR21 ;  /* 0x00000015e1037c20 */ /* 0x008fe20008400000 */
[----:B----4-:R-:W-:Y:S01]  /*df60*/  FMUL R4, R227, UR21 ;  /* 0x00000015e3047c20 */ /* 0x010fe20008400000 */
[----:B------:R-:W-:-:S03]  /*df70*/  FMUL R5, R226, UR21 ;  /* 0x00000015e2057c20 */ /* 0x000fc60008400000 */
[----:B------:R-:W-:Y:S02]  /*df80*/  F2FP.SATFINITE.E4M3.F32.PACK_AB_MERGE_C R3, RZ, R3, RZ ;  /* 0x00000003ff03723e */ /* 0x000fe400048070ff */
[----:B------:R-:W-:Y:S02]  /*df90*/  F2FP.SATFINITE.E4M3.F32.PACK_AB_MERGE_C R11, RZ, R4, RZ ;  /* 0x00000004ff0b723e */ /* 0x000fe400048070ff */
[----:B------:R-:W-:Y:S01]  /*dfa0*/  F2FP.SATFINITE.E4M3.F32.PACK_AB_MERGE_C R5, RZ, R5, RZ ;  /* 0x00000005ff05723e */ /* 0x000fe200048070ff */
[----:B------:R0:W-:Y:S04]  /*dfb0*/  @!P2 STG.E.U8 desc[UR16][R26.64+0xf0], R13 ;  /* 0x0000f00d1a00a986 */ /* 0x0001e8000c101110 */
[----:B------:R0:W-:Y:S04]  /*dfc0*/  @!P5 STG.E.U8 desc[UR16][R26.64+0xf1], R7 ;  /* 0x0000f1071a00d986 */ /* 0x0001e8000c101110 */
[----:B------:R0:W-:Y:S04]  /*dfd0*/  @!P4 STG.E.U8 desc[UR16][R24.64+0xf8], R9 ;  /* 0x0000f8091800c986 */ /* 0x0001e8000c101110 */
[----:B------:R0:W-:Y:S04]  /*dfe0*/  @!P1 STG.E.U8 desc[UR16][R24.64+0xf9], R3 ;  /* 0x0000f90318009986 */ /* 0x0001e8000c101110 */
[----:B------:R0:W-:Y:S04]  /*dff0*/  @!P6 STG.E.U8 desc[UR16][R26.64+0xf8], R11 ;  /* 0x0000f80b1a00e986 */ /* 0x0001e8000c101110 */
[----:B------:R0:W-:Y:S02]  /*e000*/  @!P0 STG.E.U8 desc[UR16][R26.64+0xf9], R5 ;  /* 0x0000f9051a008986 */ /* 0x0001e4000c101110 */
.L_x_289:
[----:B------:R-:W-:Y:S05]  /*e010*/  BSYNC B0 ;  /* 0x0000000000007941 */ /* 0x000fea0003800000 */
.L_x_31:
[----:B0----5:R-:W2:Y:S04]  /*e020*/  LDL.LU R3, [R1+0x74] ;  /* 0x0000740001037983 */ /* 0x021ea80000300800 */
[----:B------:R-:W2:Y:S01]  /*e030*/  LDL.LU R2, [R1+0x78] ;  /* 0x0000780001027983 */ /* 0x000ea20000300800 */
[----:B------:R-:W-:Y:S01]  /*e040*/  ULDC UR6, c[0x0][0xc] ;  /* 0x0000030000067ab9 */ /* 0x000fe20000000800 */
[----:B------:R-:W-:Y:S01]  /*e050*/  ULDC UR7, c[0x0][0x10] ;  /* 0x0000040000077ab9 */ /* 0x000fe20000000800 */
[----:B------:R-:W2:Y:S01]  /*e060*/  LDC R5, c[0x0][0x14] ;  /* 0x00000500ff057b82 */ /* 0x000ea20000000800 */
[----:B------:R-:W-:Y:S01]  /*e070*/  UIMAD.WIDE.U32 UR6, UR6, UR7, URZ ;  /* 0x00000007060672a5 */ /* 0x000fe2000f8e003f */
[----:B------:R-:W-:Y:S01]  /*e080*/  PRMT R0, RZ, 0x7610, R0 ;  /* 0x00007610ff007816 */ /* 0x000fe20000000000 */
[----:B------:R-:W-:-:S04]  /*e090*/  UMOV UR23, 0xffffffff ;  /* 0xffffffff00177882 */ /* 0x000fc80000000000 */
[----:B--2---:R-:W-:-:S04]  /*e0a0*/  IMAD.WIDE.U32 R2, R5, UR6, R2 ;  /* 0x0000000605027c25 */ /* 0x004fc8000f8e0002 */
[----:B------:R-:W-:Y:S01]  /*e0b0*/  IMAD R5, R5, UR7, RZ ;  /* 0x0000000705057c24 */ /* 0x000fe2000f8e02ff */
[----:B------:R-:W-:Y:S01]  /*e0c0*/  ULDC.64 UR6, c[0x0][0x650] ;  /* 0x0001940000067ab9 */ /* 0x000fe20000000a00 */
[----:B------:R-:W-:Y:S01]  /*e0d0*/  IMAD.MOV.U32 R19, RZ, RZ, R2 ;  /* 0x000000ffff137224 */ /* 0x000fe200078e0002 */
[----:B------:R-:W-:Y:S01]  /*e0e0*/  ISETP.GE.U32.AND P0, PT, R2, UR6, PT ;  /* 0x0000000602007c0c */ /* 0x000fe2000bf06070 */
[----:B------:R-:W-:Y:S02]  /*e0f0*/  IMAD.IADD R22, R3, 0x1, R5 ;  /* 0x0000000103167824 */ /* 0x000fe400078e0205 */
[----:B------:R-:W-:-:S03]  /*e100*/  IMAD.MOV.U32 R2, RZ, RZ, -0x1 ;  /* 0xffffffffff027424 */ /* 0x000fc600078e00ff */
[----:B------:R0:W-:Y:S01]  /*e110*/  STL [R1+0x74], R22 ;  /* 0x0000741601007387 */ /* 0x0001e20000100800 */
[----:B------:R-:W-:-:S03]  /*e120*/  ISETP.GE.U32.AND.EX P0, PT, R22, UR7, PT, P0 ;  /* 0x0000000716007c0c */ /* 0x000fc6000bf06100 */
[----:B------:R0:W-:Y:S04]  /*e130*/  STL [R1+0x78], R19 ;  /* 0x0000781301007387 */ /* 0x0001e80000100800 */
[----:B------:R0:W-:Y:S06]  /*e140*/  STL [R1+0x7c], R2 ;  /* 0x00007c0201007387 */ /* 0x0001ec0000100800 */
[----:B------:R-:W-:Y:S05]  /*e150*/  @P0 BRA `(.L_x_290) ;  /* 0x00000004006c0947 */ /* 0x000fea0003800000 */
[----:B------:R-:W2:Y:S01]  /*e160*/  S2R R14, SR_CTAID.X ;  /* 0x00000000000e7919 */ /* 0x000ea20000002500 */
[----:B------:R-:W5:Y:S01]  /*e170*/  LDC.64 R8, c[0x0][0x628] ;  /* 0x00018a00ff087b82 */ /* 0x000f620000000a00 */
[----:B------:R-:W-:Y:S01]  /*e180*/  ULDC UR6, c[0x0][0x150] ;  /* 0x0000540000067ab9 */ /* 0x000fe20000000800 */
[----:B------:R-:W-:Y:S01]  /*e190*/  IMAD.MOV.U32 R6, RZ, RZ, R19 ;  /* 0x000000ffff067224 */ /* 0x000fe200078e0013 */
[----:B------:R-:W0:Y:S01]  /*e1a0*/  S2R R16, SR_CTAID.Y ;  /* 0x0000000000107919 */ /* 0x000e220000002600 */
[----:B------:R-:W-:-:S04]  /*e1b0*/  IMAD.MOV.U32 R7, RZ, RZ, R22 ;  /* 0x000000ffff077224 */ /* 0x000fc800078e0016 */
[----:B------:R-:W0:Y:S08]  /*e1c0*/  LDC R17, c[0x0][0x144] ;  /* 0x00005100ff117b82 */ /* 0x000e300000000800 */
[----:B------:R-:W0:Y:S08]  /*e1d0*/  LDC R10, c[0x0][0x630] ;  /* 0x00018c00ff0a7b82 */ /* 0x000e300000000800 */
[----:B------:R-:W0:Y:S01]  /*e1e0*/  LDC.64 R12, c[0x0][0x620] ;  /* 0x00018800ff0c7b82 */ /* 0x000e220000000a00 */
[----:B-----5:R-:W-:-:S04]  /*e1f0*/  ISETP.NE.U32.AND P0, PT, R8, RZ, PT ;  /* 0x000000ff0800720c */ /* 0x020fc80003f05070 */
[----:B------:R-:W-:Y:S02]  /*e200*/  ISETP.NE.AND.EX P0, PT, R9, RZ, PT, P0 ;  /* 0x000000ff0900720c */ /* 0x000fe40003f05300 */
[----:B--2---:R-:W-:-:S05]  /*e210*/  I2FP.F32.U32 R0, R14 ;  /* 0x0000000e00007245 */ /* 0x004fca0000201000 */
[----:B------:R-:W-:-:S04]  /*e220*/  FMUL R0, R0, UR6 ;  /* 0x0000000600007c20 */ /* 0x000fc80008400000 */
[----:B------:R2:W0:Y:S02]  /*e230*/  F2I.U32.TRUNC.NTZ R15, R0 ;  /* 0x00000000000f7305 */ /* 0x000424000020f000 */
[----:B------:R-:W-:Y:S05]  /*e240*/  @!P0 BRA `(.L_x_291) ;  /* 0x0000000000288947 */ /* 0x000fea0003800000 */
[----:B--2---:R-:W2:Y:S02]  /*e250*/  LDC R0, c[0x0][0x634] ;  /* 0x00018d00ff007b82 */ /* 0x004ea40000000800 */
[----:B--2---:R-:W-:-:S05]  /*e260*/  IADD3 R7, P0, R19, R0, RZ ;  /* 0x0000000013077210 */ /* 0x004fca0007f1e0ff */
[----:B------:R-:W-:-:S04]  /*e270*/  IMAD.X R11, RZ, RZ, R22, P0 ;  /* 0x000000ffff0b7224 */ /* 0x000fc800000e0616 */
[----:B0-----:R-:W-:-:S04]  /*e280*/  IMAD.WIDE.U32 R2, R11, R8, RZ ;  /* 0x000000080b027225 */ /* 0x001fc800078e00ff */
[----:B------:R-:W-:-:S04]  /*e290*/  IMAD.WIDE.U32 R4, P0, R7, R9, R2 ;  /* 0x0000000907047225 */ /* 0x000fc80007800002 */
[----:B------:R-:W-:-:S04]  /*e2a0*/  IMAD.WIDE.U32 R2, R7, R8, RZ ;  /* 0x0000000807027225 */ /* 0x000fc800078e00ff */
[----:B------:R-:W-:Y:S01]  /*e2b0*/  IMAD.X R7, RZ, RZ, RZ, P0 ;  /* 0x000000ffff077224 */ /* 0x000fe200000e06ff */
[----:B------:R-:W-:Y:S01]  /*e2c0*/  IADD3 RZ, P0, R3, R4, RZ ;  /* 0x0000000403ff7210 */ /* 0x000fe20007f1e0ff */
[----:B------:R-:W-:-:S04]  /*e2d0*/  IMAD.MOV.U32 R6, RZ, RZ, R5 ;  /* 0x000000ffff067224 */ /* 0x000fc800078e0005 */
[----:B------:R-:W-:-:S08]  /*e2e0*/  IMAD.WIDE.U32.X R6, R11, R9, R6, P0 ;  /* 0x000000090b067225 */ /* 0x000fd000000e0406 */
.L_x_291:
[-CC-:B01----:R-:W-:Y:S01]  /*e2f0*/  SHF.R.U64 R24, R6, R10.reuse, R7.reuse ;  /* 0x0000000a06187219 */ /* 0x183fe20000001207 */
[----:B------:R-:W0:Y:S01]  /*e300*/  LDC.64 R20, c[0x0][0x640] ;  /* 0x00019000ff147b82 */ /* 0x000e220000000a00 */
[----:B--2---:R-:W-:Y:S01]  /*e310*/  SHF.R.U32.HI R0, RZ, R10, R7 ;  /* 0x0000000aff007219 */ /* 0x004fe20000011607 */
[----:B------:R-:W-:Y:S01]  /*e320*/  IMAD.MOV.U32 R2, RZ, RZ, R19 ;  /* 0x000000ffff027224 */ /* 0x000fe200078e0013 */
[----:B------:R-:W-:Y:S01]  /*e330*/  IADD3 R5, P0, RZ, -R24, RZ ;  /* 0x80000018ff057210 */ /* 0x000fe20007f1e0ff */
[----:B------:R-:W-:Y:S01]  /*e340*/  IMAD.MOV R15, RZ, RZ, -R15 ;  /* 0x000000ffff0f7224 */ /* 0x000fe200078e0a0f */
[----:B------:R-:W-:Y:S01]  /*e350*/  ULDC UR6, c[0x0][0x154] ;  /* 0x0000550000067ab9 */ /* 0x000fe20000000800 */
[----:B------:R-:W-:Y:S02]  /*e360*/  IMAD.MOV.U32 R7, RZ, RZ, 0x1 ;  /* 0x00000001ff077424 */ /* 0x000fe400078e00ff */
[----:B------:R-:W1:Y:S01]  /*e370*/  LDC R4, c[0x0][0x618] ;  /* 0x00018600ff047b82 */ /* 0x000e620000000800 */
[----:B------:R-:W-:-:S02]  /*e380*/  IMAD.X R3, RZ, RZ, ~R0, P0 ;  /* 0x000000ffff037224 */ /* 0x000fc400000e0e00 */
[----:B------:R-:W-:Y:S02]  /*e390*/  IMAD R15, R17, R15, R14 ;  /* 0x0000000f110f7224 */ /* 0x000fe400078e020e */
[-C--:B------:R-:W-:Y:S02]  /*e3a0*/  IMAD R0, R3, R12.reuse, RZ ;  /* 0x0000000c03007224 */ /* 0x080fe400078e02ff */
[----:B------:R-:W-:Y:S01]  /*e3b0*/  IMAD.MOV.U32 R3, RZ, RZ, R22 ;  /* 0x000000ffff037224 */ /* 0x000fe200078e0016 */
[----:B------:R-:W2:Y:S01]  /*e3c0*/  LDC R6, c[0x0][0x608] ;  /* 0x00018200ff067b82 */ /* 0x000ea20000000800 */
[----:B------:R-:W-:-:S04]  /*e3d0*/  IMAD.WIDE.U32 R2, R5, R12, R2 ;  /* 0x0000000c05027225 */ /* 0x000fc800078e0002 */
[----:B------:R-:W-:-:S03]  /*e3e0*/  IMAD R5, R5, R13, R0 ;  /* 0x0000000d05057224 */ /* 0x000fc600078e0200 */
[----:B------:R-:W5:Y:S01]  /*e3f0*/  LDC R18, c[0x0][0x658] ;  /* 0x00019600ff127b82 */ /* 0x000f620000000800 */
[----:B------:R-:W-:Y:S01]  /*e400*/  I2FP.F32.U32 R0, R16 ;  /* 0x0000001000007245 */ /* 0x000fe20000201000 */
[----:B------:R-:W-:Y:S01]  /*e410*/  IMAD.IADD R3, R3, 0x1, R5 ;  /* 0x0000000103037824 */ /* 0x000fe200078e0205 */
[----:B0-----:R-:W-:Y:S01]  /*e420*/  ISETP.NE.U32.AND P0, PT, R20, RZ, PT ;  /* 0x000000ff1400720c */ /* 0x001fe20003f05070 */
[----:B------:R-:W-:Y:S02]  /*e430*/  IMAD.MOV.U32 R5, RZ, RZ, -0x1 ;  /* 0xffffffffff057424 */ /* 0x000fe400078e00ff */
[----:B------:R-:W-:Y:S02]  /*e440*/  FMUL R0, R0, UR6 ;  /* 0x0000000600007c20 */ /* 0x000fe40008400000 */
[----:B------:R-:W0:Y:S01]  /*e450*/  LDC R13, c[0x0][0x148] ;  /* 0x00005200ff0d7b82 */ /* 0x000e220000000800 */
[----:B-1----:R-:W-:Y:S01]  /*e460*/  SHF.R.U64 R10, R2, R4, R3 ;  /* 0x00000004020a7219 */ /* 0x002fe20000001203 */
[----:B------:R1:W0:Y:S01]  /*e470*/  F2I.U32.TRUNC.NTZ R12, R0 ;  /* 0x00000000000c7305 */ /* 0x000222000020f000 */
[----:B------:R-:W-:-:S02]  /*e480*/  ISETP.NE.AND.EX P0, PT, R21, RZ, PT, P0 ;  /* 0x000000ff1500720c */ /* 0x000fc40003f05300 */
[----:B------:R-:W-:-:S03]  /*e490*/  SHF.R.U32.HI R3, RZ, R4, R3 ;  /* 0x00000004ff037219 */ /* 0x000fc60000011603 */
[----:B------:R-:W0:Y:S01]  /*e4a0*/  LDC R14, c[0x0][0x600] ;  /* 0x00018000ff0e7b82 */ /* 0x000e220000000800 */
[-CC-:B--2---:R-:W-:Y:S02]  /*e4b0*/  SHF.R.U64 R8, R10, R6.reuse, R3.reuse ;  /* 0x000000060a087219 */ /* 0x184fe40000001203 */
[----:B------:R-:W-:-:S05]  /*e4c0*/  SHF.R.U32.HI R3, RZ, R6, R3 ;  /* 0x00000006ff037219 */ /* 0x000fca0000011603 */
[----:B------:R-:W2:Y:S01]  /*e4d0*/  LDC R19, c[0x0][0x648] ;  /* 0x00019200ff137b82 */ /* 0x000ea20000000800 */
[-CC-:B-----5:R-:W-:Y:S02]  /*e4e0*/  SHF.R.U64 R11, R8, R18.reuse, R3.reuse ;  /* 0x00000012080b7219 */ /* 0x1a0fe40000001203 */
[-C--:B------:R-:W-:Y:S02]  /*e4f0*/  SHF.L.U32 R5, R5, R18.reuse, RZ ;  /* 0x0000001205057219 */ /* 0x080fe400000006ff */
[-C--:B------:R-:W-:Y:S01]  /*e500*/  SHF.R.U32.HI R3, RZ, R18.reuse, R3 ;  /* 0x00000012ff037219 */ /* 0x080fe20000011603 */
[----:B------:R-:W-:Y:S01]  /*e510*/  IMAD.MOV.U32 R2, RZ, RZ, R11 ;  /* 0x000000ffff027224 */ /* 0x000fe200078e000b */
[----:B------:R-:W-:Y:S01]  /*e520*/  SHF.L.U32 R34, R7, R18, RZ ;  /* 0x0000001207227219 */ /* 0x000fe200000006ff */
[----:B------:R-:W0:Y:S01]  /*e530*/  LDC R22, c[0x0][0x638] ;  /* 0x00018e00ff167b82 */ /* 0x000e220000000800 */
[----:B------:R-:W-:-:S07]  /*e540*/  LOP3.LUT R17, RZ, R5, RZ, 0x33, !PT ;  /* 0x00000005ff117212 */ /* 0x000fce00078e33ff */
[----:B------:R-:W0:Y:S01]  /*e550*/  LDC R23, c[0x0][0x610] ;  /* 0x00018400ff177b82 */ /* 0x000e220000000800 */
[----:B-1----:R-:W-:Y:S05]  /*e560*/  @!P0 BRA `(.L_x_292) ;  /* 0x0000000000288947 */ /* 0x002fea0003800000 */
        /* <DEDUP_REMOVED lines=10> */
.L_x_292:
[----:B--2---:R-:W-:Y:S01]  /*e610*/  SHF.R.U64 R0, R2, R19, R3 ;  /* 0x0000001302007219 */ /* 0x004fe20000001203 */
[----:B0-----:R-:W-:Y:S01]  /*e620*/  VIADD R3, R14, 0xffffffff ;  /* 0xffffffff0e037836 */ /* 0x001fe20000000000 */
[----:B------:R-:W-:Y:S01]  /*e630*/  LOP3.LUT R5, R8, R17, RZ, 0xc0, !PT ;  /* 0x0000001108057212 */ /* 0x000fe200078ec0ff */
[----:B------:R-:W-:Y:S01]  /*e640*/  IMAD.MOV R12, RZ, RZ, -R12 ;  /* 0x000000ffff0c7224 */ /* 0x000fe200078e0a0c */
[----:B------:R-:W-:Y:S01]  /*e650*/  R2UR UR23, R24 ;  /* 0x00000000181772ca */ /* 0x000fe200000e0000 */
[----:B------:R-:W-:Y:S01]  /*e660*/  IMAD.MOV R2, RZ, RZ, -R0 ;  /* 0x000000ffff027224 */ /* 0x000fe200078e0a00 */
[----:B------:R-:W-:Y:S01]  /*e670*/  LOP3.LUT R3, R10, R3, RZ, 0xc0, !PT ;  /* 0x000000030a037212 */ /* 0x000fe200078ec0ff */
[----:B------:R-:W-:Y:S02]  /*e680*/  IMAD R34, R34, R0, R5 ;  /* 0x0000000022227224 */ /* 0x000fe400078e0205 */
[----:B------:R-:W-:Y:S02]  /*e690*/  @P3 IMAD R15, R13, R12, R16 ;  /* 0x0000000c0d0f3224 */ /* 0x000fe400078e0210 */
[----:B------:R-:W-:-:S02]  /*e6a0*/  IMAD R0, R2, R22, R11 ;  /* 0x0000001602007224 */ /* 0x000fc400078e020b */
[----:B------:R-:W-:Y:S02]  /*e6b0*/  IMAD R34, R34, R23, R15 ;  /* 0x0000001722227224 */ /* 0x000fe400078e020f */
[----:B------:R-:W-:Y:S02]  /*e6c0*/  IMAD R3, R0, R14, R3 ;  /* 0x0000000e00037224 */ /* 0x000fe400078e0203 */
[----:B------:R-:W-:-:S03]  /*e6d0*/  IMAD.MOV.U32 R0, RZ, RZ, 0x1 ;  /* 0x00000001ff007424 */ /* 0x000fc600078e00ff */
[----:B------:R-:W-:Y:S02]  /*e6e0*/  SEL R2, R3, R34, !P3 ;  /* 0x0000002203027207 */ /* 0x000fe40005800000 */
[----:B------:R-:W-:-:S03]  /*e6f0*/  SEL R34, R34, R3, !P3 ;  /* 0x0000000322227207 */ /* 0x000fc60005800000 */
[----:B------:R2:W-:Y:S04]  /*e700*/  STL [R1+0x7c], R2 ;  /* 0x00007c0201007387 */ /* 0x0005e80000100800 */
.L_x_290:
[----:B------:R-:W-:Y:S01]  /*e710*/  UIADD3 UR5, UR12, UR5, URZ ;  /* 0x000000050c057290 */ /* 0x000fe2000fffe03f */
[----:B------:R0:W-:Y:S01]  /*e720*/  STL [R1+0x80], R34 ;  /* 0x0000802201007387 */ /* 0x0001e20000100800 */
[----:B------:R-:W-:Y:S02]  /*e730*/  LOP3.LUT P0, RZ, R0, 0xff, RZ, 0xc0, !PT ;  /* 0x000000ff00ff7812 */ /* 0x000fe4000780c0ff */
[----:B------:R-:W-:Y:S02]  /*e740*/  USHF.R.U32.HI UR6, URZ, 0x1, UR5 ;  /* 0x000000013f067899 */ /* 0x000fe40008011605 */
[----:B------:R-:W-:Y:S02]  /*e750*/  UISETP.GT.U32.AND UP0, UPT, UR5, 0x1, UPT ;  /* 0x000000010500788c */ /* 0x000fe4000bf04070 */
[----:B------:R-:W-:Y:S02]  /*e760*/  ULOP3.LUT UR6, UR6, 0x1, URZ, 0xc0, !UPT ;  /* 0x0000000106067892 */ /* 0x000fe4000f8ec03f */
[----:B------:R-:W-:-:S02]  /*e770*/  UISETP.LT.U32.AND UP0, UPT, UR12, 0x2, UP0 ;  /* 0x000000020c00788c */ /* 0x000fc40008701070 */
[----:B------:R-:W-:Y:S02]  /*e780*/  UISETP.NE.U32.AND UP1, UPT, UR6, 0x1, UPT ;  /* 0x000000010600788c */ /* 0x000fe4000bf25070 */
[----:B------:R-:W-:Y:S02]  /*e790*/  USEL UR7, URZ, 0x1, !UP0 ;  /* 0x000000013f077887 */ /* 0x000fe4000c000000 */
[----:B------:R-:W-:Y:S02]  /*e7a0*/  UISETP.GT.U32.AND UP1, UPT, UR12, 0x1, !UP1 ;  /* 0x000000010c00788c */ /* 0x000fe4000cf24070 */
[----:B------:R-:W-:Y:S02]  /*e7b0*/  ULOP3.LUT UR5, UR5, 0x1, URZ, 0xc0, !UPT ;  /* 0x0000000105057892 */ /* 0x000fe4000f8ec03f */
[----:B------:R-:W-:-:S04]  /*e7c0*/  USEL UR6, URZ, 0x1, !UP1 ;  /* 0x000000013f067887 */ /* 0x000fc8000c800000 */
[----:B------:R-:W-:Y:S01]  /*e7d0*/  ULOP3.LUT UR4, UR6, UR4, UR7, 0x96, !UPT ;  /* 0x0000000406047292 */ /* 0x000fe2000f8e9607 */
[----:B0-----:R-:W-:Y:S11]  /*e7e0*/  @P0 BRA `(.L_x_293) ;  /* 0xffffff2400fc0947 */ /* 0x001ff6000383ffff */
[----:B------:R-:W-:Y:S05]  /*e7f0*/  EXIT ;  /* 0x000000000000794d */ /* 0x000fea0003800000 */
.L_x_3:
[----:B------:R-:W2:Y:S01]  /*e800*/  LDL R16, [R1+0x78] ;  /* 0x0000780001107983 */ /* 0x000ea20000100800 */
[----:B------:R-:W-:-:S03]  /*e810*/  ULDC.64 UR4, c[0x0][0x650] ;  /* 0x0001940000047ab9 */ /* 0x000fc60000000a00 */
[----:B------:R-:W3:Y:S01]  /*e820*/  LDL R17, [R1+0x74] ;  /* 0x0000740001117983 */ /* 0x000ee20000100800 */
[----:B------:R-:W-:Y:S01]  /*e830*/  PRMT R4, RZ, 0x7610, R4 ;  /* 0x00007610ff047816 */ /* 0x000fe20000000004 */
[----:B------:R-:W-:Y:S02]  /*e840*/  IMAD.MOV.U32 R5, RZ, RZ, -0x1 ;  /* 0xffffffffff057424 */ /* 0x000fe400078e00ff */
[----:B------:R-:W-:Y:S02]  /*e850*/  IMAD.MOV.U32 R6, RZ, RZ, -0x1 ;  /* 0xffffffffff067424 */ /* 0x000fe400078e00ff */
[----:B------:R-:W-:Y:S01]  /*e860*/  IMAD.MOV.U32 R11, RZ, RZ, -0x1 ;  /* 0xffffffffff0b7424 */ /* 0x000fe200078e00ff */
[----:B--2---:R-:W-:-:S04]  /*e870*/  ISETP.GE.U32.AND P0, PT, R16, UR4, PT ;  /* 0x0000000410007c0c */ /* 0x004fc8000bf06070 */
[----:B---3--:R-:W-:-:S13]  /*e880*/  ISETP.GE.U32.AND.EX P0, PT, R17, UR5, PT, P0 ;  /* 0x0000000511007c0c */ /* 0x008fda000bf06100 */
[----:B------:R-:W-:Y:S05]  /*e890*/  @P0 BRA `(.L_x_294) ;  /* 0x00000004005c0947 */ /* 0x000fea0003800000 */
        /* <DEDUP_REMOVED lines=18> */
.L_x_295:
[-CC-:B------:R-:W-:Y:S01]  /*e9c0*/  SHF.R.U64 R11, R8, R12.reuse, R9.reuse ;  /* 0x0000000c080b7219 */ /* 0x180fe20000001209 */
[----:B------:R-:W0:Y:S01]  /*e9d0*/  LDC.64 R20, c[0x0][0x640] ;  /* 0x00019000ff147b82 */ /* 0x000e220000000a00 */
[----:B------:R-:W-:Y:S01]  /*e9e0*/  SHF.R.U32.HI R3, RZ, R12, R9 ;  /* 0x0000000cff037219 */ /* 0x000fe20000011609 */
[----:B------:R-:W-:Y:S01]  /*e9f0*/  ULDC UR4, c[0x0][0x150] ;  /* 0x0000540000047ab9 */ /* 0x000fe20000000800 */
[----:B------:R-:W-:Y:S01]  /*ea00*/  IADD3 R7, P0, RZ, -R11, RZ ;  /* 0x8000000bff077210 */ /* 0x000fe20007f1e0ff */
[----:B------:R-:W-:Y:S01]  /*ea10*/  IMAD.MOV.U32 R4, RZ, RZ, R16 ;  /* 0x000000ffff047224 */ /* 0x000fe200078e0010 */
[----:B------:R-:W-:Y:S01]  /*ea20*/  I2FP.F32.U32 R6, R2 ;  /* 0x0000000200067245 */ /* 0x000fe20000201000 */
[----:B------:R-:W-:Y:S02]  /*ea30*/  IMAD.MOV.U32 R5, RZ, RZ, R17 ;  /* 0x000000ffff057224 */ /* 0x000fe400078e0011 */
[----:B------:R-:W1:Y:S01]  /*ea40*/  LDC R10, c[0x0][0x618] ;  /* 0x00018600ff0a7b82 */ /* 0x000e620000000800 */
[----:B------:R-:W-:-:S02]  /*ea50*/  IMAD.X R3, RZ, RZ, ~R3, P0 ;  /* 0x000000ffff037224 */ /* 0x000fc400000e0e03 */
[----:B------:R-:W-:Y:S01]  /*ea60*/  FMUL R9, R6, UR4 ;  /* 0x0000000406097c20 */ /* 0x000fe20008400000 */
[----:B------:R-:W-:Y:S01]  /*ea70*/  IMAD.WIDE.U32 R4, R7, R14, R4 ;  /* 0x0000000e07047225 */ /* 0x000fe200078e0004 */
[----:B------:R-:W-:-:S03]  /*ea80*/  ULDC UR4, c[0x0][0x154] ;  /* 0x0000550000047ab9 */ /* 0x000fc60000000800 */
[----:B------:R-:W-:Y:S01]  /*ea90*/  IMAD R6, R3, R14, RZ ;  /* 0x0000000e03067224 */ /* 0x000fe200078e02ff */
[----:B------:R-:W2:Y:S01]  /*eaa0*/  LDC R13, c[0x0][0x144] ;  /* 0x00005100ff0d7b82 */ /* 0x000ea20000000800 */
[----:B------:R-:W3:Y:S02]  /*eab0*/  F2I.U32.TRUNC.NTZ R9, R9 ;  /* 0x0000000900097305 */ /* 0x000ee4000020f000 */
[----:B------:R-:W-:Y:S02]  /*eac0*/  IMAD R3, R7, R15, R6 ;  /* 0x0000000f07037224 */ /* 0x000fe400078e0206 */
[----:B------:R-:W-:Y:S02]  /*ead0*/  IMAD.MOV.U32 R6, RZ, RZ, -0x1 ;  /* 0xffffffffff067424 */ /* 0x000fe400078e00ff */
[----:B------:R-:W-:Y:S01]  /*eae0*/  IMAD.IADD R3, R5, 0x1, R3 ;  /* 0x0000000105037824 */ /* 0x000fe200078e0203 */
[----:B------:R-:W4:Y:S01]  /*eaf0*/  LDC R12, c[0x0][0x608] ;  /* 0x00018200ff0c7b82 */ /* 0x000f220000000800 */
[----:B------:R-:W-:-:S02]  /*eb00*/  I2FP.F32.U32 R5, R0 ;  /* 0x0000000000057245 */ /* 0x000fc40000201000 */
[----:B0-----:R-:W-:-:S03]  /*eb10*/  ISETP.NE.U32.AND P0, PT, R20, RZ, PT ;  /* 0x000000ff1400720c */ /* 0x001fc60003f05070 */
[----:B------:R-:W-:Y:S01]  /*eb20*/  FMUL R5, R5, UR4 ;  /* 0x0000000405057c20 */ /* 0x000fe20008400000 */
[----:B------:R-:W-:Y:S01]  /*eb30*/  ISETP.NE.AND.EX P0, PT, R21, RZ, PT, P0 ;  /* 0x000000ff1500720c */ /* 0x000fe20003f05300 */
[----:B------:R-:W0:Y:S01]  /*eb40*/  LDC R7, c[0x0][0x658] ;  /* 0x00019600ff077b82 */ /* 0x000e220000000800 */
[-C--:B-1----:R-:W-:Y:S01]  /*eb50*/  SHF.R.U64 R8, R4, R10.reuse, R3 ;  /* 0x0000000a04087219 */ /* 0x082fe20000001203 */
[----:B---3--:R-:W-:Y:S01]  /*eb60*/  IMAD.MOV R4, RZ, RZ, -R9 ;  /* 0x000000ffff047224 */ /* 0x008fe200078e0a09 */
[----:B------:R-:W-:Y:S02]  /*eb70*/  SHF.R.U32.HI R3, RZ, R10, R3 ;  /* 0x0000000aff037219 */ /* 0x000fe40000011603 */
[----:B------:R1:W3:Y:S03]  /*eb80*/  F2I.U32.TRUNC.NTZ R10, R5 ;  /* 0x00000005000a7305 */ /* 0x0002e6000020f000 */
[----:B------:R-:W1:Y:S01]  /*eb90*/  LDC R17, c[0x0][0x148] ;  /* 0x00005200ff117b82 */ /* 0x000e620000000800 */
[----:B--2---:R-:W-:-:S02]  /*eba0*/  IMAD R19, R13, R4, R2 ;  /* 0x000000040d137224 */ /* 0x004fc400078e0202 */
[----:B------:R-:W-:-:S05]  /*ebb0*/  IMAD.MOV.U32 R4, RZ, RZ, 0x1 ;  /* 0x00000001ff047424 */ /* 0x000fca00078e00ff */
[----:B------:R-:W2:Y:S01]  /*ebc0*/  LDC R14, c[0x0][0x600] ;  /* 0x00018000ff0e7b82 */ /* 0x000ea20000000800 */
[-CC-:B----4-:R-:W-:Y:S02]  /*ebd0*/  SHF.R.U64 R13, R8, R12.reuse, R3.reuse ;  /* 0x0000000c080d7219 */ /* 0x190fe40000001203 */
[----:B------:R-:W-:-:S05]  /*ebe0*/  SHF.R.U32.HI R2, RZ, R12, R3 ;  /* 0x0000000cff027219 */ /* 0x000fca0000011603 */
[----:B------:R-:W4:Y:S01]  /*ebf0*/  LDC R16, c[0x0][0x648] ;  /* 0x00019200ff107b82 */ /* 0x000f220000000800 */
[-CC-:B0-----:R-:W-:Y:S02]  /*ec00*/  SHF.R.U64 R15, R13, R7.reuse, R2.reuse ;  /* 0x000000070d0f7219 */ /* 0x181fe40000001202 */
[-C--:B------:R-:W-:Y:S02]  /*ec10*/  SHF.L.U32 R6, R6, R7.reuse, RZ ;  /* 0x0000000706067219 */ /* 0x080fe400000006ff */
[-C--:B------:R-:W-:Y:S01]  /*ec20*/  SHF.R.U32.HI R3, RZ, R7.reuse, R2 ;  /* 0x00000007ff037219 */ /* 0x080fe20000011602 */
[----:B------:R-:W-:Y:S01]  /*ec30*/  IMAD.MOV.U32 R2, RZ, RZ, R15 ;  /* 0x000000ffff027224 */ /* 0x000fe200078e000f */
[----:B------:R-:W-:Y:S01]  /*ec40*/  SHF.L.U32 R12, R4, R7, RZ ;  /* 0x00000007040c7219 */ /* 0x000fe200000006ff */
[----:B------:R-:W0:Y:S01]  /*ec50*/  LDC R18, c[0x0][0x638] ;  /* 0x00018e00ff127b82 */ /* 0x000e220000000800 */
[----:B------:R-:W-:-:S07]  /*ec60*/  LOP3.LUT R22, RZ, R6, RZ, 0x33, !PT ;  /* 0x00000006ff167212 */ /* 0x000fce00078e33ff */
        /* <DEDUP_REMOVED lines=12> */
.L_x_296:
[----:B----4-:R-:W-:Y:S01]  /*ed30*/  SHF.R.U64 R3, R2, R16, R3 ;  /* 0x0000001002037219 */ /* 0x010fe20000001203 */
[----:B--2---:R-:W-:Y:S01]  /*ed40*/  VIADD R5, R14, 0xffffffff ;  /* 0xffffffff0e057836 */ /* 0x004fe20000000000 */
[----:B------:R-:W-:Y:S01]  /*ed50*/  LOP3.LUT R2, R13, R22, RZ, 0xc0, !PT ;  /* 0x000000160d027212 */ /* 0x000fe200078ec0ff */
[----:B------:R-:W-:Y:S02]  /*ed60*/  IMAD.MOV R10, RZ, RZ, -R10 ;  /* 0x000000ffff0a7224 */ /* 0x000fe400078e0a0a */
[----:B------:R-:W-:Y:S02]  /*ed70*/  IMAD.MOV R4, RZ, RZ, -R3 ;  /* 0x000000ffff047224 */ /* 0x000fe400078e0a03 */
[----:B------:R-:W-:Y:S01]  /*ed80*/  IMAD R2, R12, R3, R2 ;  /* 0x000000030c027224 */ /* 0x000fe200078e0202 */
[----:B------:R-:W-:Y:S01]  /*ed90*/  LOP3.LUT R3, R8, R5, RZ, 0xc0, !PT ;  /* 0x0000000508037212 */ /* 0x000fe200078ec0ff */
[----:B------:R-:W-:Y:S02]  /*eda0*/  @P3 IMAD R19, R17, R10, R0 ;  /* 0x0000000a11133224 */ /* 0x000fe400078e0200 */
[----:B0-----:R-:W-:-:S02]  /*edb0*/  IMAD R0, R4, R18, R15 ;  /* 0x0000001204007224 */ /* 0x001fc400078e020f */
[----:B------:R-:W-:Y:S02]  /*edc0*/  IMAD R5, R2, R23, R19 ;  /* 0x0000001702057224 */ /* 0x000fe400078e0213 */
[----:B------:R-:W-:Y:S02]  /*edd0*/  IMAD R0, R0, R14, R3 ;  /* 0x0000000e00007224 */ /* 0x000fe400078e0203 */
[----:B------:R-:W-:-:S03]  /*ede0*/  IMAD.MOV.U32 R4, RZ, RZ, 0x1 ;  /* 0x00000001ff047424 */ /* 0x000fc600078e00ff */
[----:B------:R-:W-:Y:S02]  /*edf0*/  SEL R6, R0, R5, !P3 ;  /* 0x0000000500067207 */ /* 0x000fe40005800000 */
[----:B------:R-:W-:-:S07]  /*ee00*/  SEL R5, R5, R0, !P3 ;  /* 0x0000000005057207 */ /* 0x000fce0005800000 */
.L_x_294:
[----:B------:R-:W-:-:S08]  /*ee10*/  NOP ;  /* 0x0000000000007918 */ /* 0x000fd00000000000 */
[----:B------:R-:W0:-:S00]  /*ee20*/  USETMAXREG.DEALLOC.CTAPOOL 0x28 ;  /* 0x00000028000079c8 */ /* 0x000e0000080e0500 */
[----:B------:R-:W-:-:S13]  /*ee30*/  ISETP.NE.AND P0, PT, RZ, UR8, PT ;  /* 0x00000008ff007c0c */ /* 0x000fda000bf05270 */
[----:B------:R-:W-:Y:S05]  /*ee40*/  @P0 EXIT ;  /* 0x000000000000094d */ /* 0x000fea0003800000 */
[----:B0-----:R-:W-:Y:S01]  /*ee50*/  LOP3.LUT P0, RZ, R4, 0xff, RZ, 0xc0, !PT ;  /* 0x000000ff04ff7812 */ /* 0x001fe2000780c0ff */
[----:B------:R-:W-:Y:S02]  /*ee60*/  IMAD.MOV.U32 R0, RZ, RZ, 0x1 ;  /* 0x00000001ff007424 */ /* 0x000fe400078e00ff */
[----:B------:R-:W-:-:S10]  /*ee70*/  IMAD.MOV.U32 R8, RZ, RZ, RZ ;  /* 0x000000ffff087224 */ /* 0x000fd400078e00ff */
[----:B------:R-:W-:Y:S05]  /*ee80*/  @!P0 BRA `(.L_x_297) ;  /* 0x0000000c00548947 */ /* 0x000fea0003800000 */
[----:B------:R-:W0:Y:S01]  /*ee90*/  S2R R2, SR_TID.X ;  /* 0x0000000000027919 */ /* 0x000e220000002100 */
[----:B------:R-:W-:Y:S01]  /*eea0*/  ULDC UR4, c[0x0][0x28c] ;  /* 0x0000a30000047ab9 */ /* 0x000fe20000000800 */
[----:B------:R-:W-:Y:S01]  /*eeb0*/  ULDC UR6, c[0x0][0x658] ;  /* 0x0001960000067ab9 */ /* 0x000fe20000000800 */
[----:B------:R-:W-:Y:S01]  /*eec0*/  UIADD3 UR10, UR4, 0x3f, URZ ;  /* 0x0000003f040a7890 */ /* 0x000fe2000fffe03f */
[----:B------:R-:W-:Y:S01]  /*eed0*/  BSSY B0, `(.L_x_297) ;  /* 0x00000d0000007945 */ /* 0x000fe20003800000 */
[----:B------:R-:W-:Y:S01]  /*eee0*/  UMOV UR7, 0xffffffff ;  /* 0xffffffff00077882 */ /* 0x000fe20000000000 */
[----:B------:R-:W-:Y:S01]  /*eef0*/  ULDC UR5, c[0x0][0x600] ;  /* 0x0001800000057ab9 */ /* 0x000fe20000000800 */
[----:B------:R-:W-:Y:S01]  /*ef00*/  UMOV UR9, 0x1 ;  /* 0x0000000100097882 */ /* 0x000fe20000000000 */
[----:B------:R-:W-:Y:S01]  /*ef10*/  USHF.L.U32 UR7, UR7, UR6, URZ ;  /* 0x0000000607077299 */ /* 0x000fe2000800063f */
[----:B------:R-:W-:Y:S01]  /*ef20*/  IMAD.MOV.U32 R9, RZ, RZ, 0x1 ;  /* 0x00000001ff097424 */ /* 0x000fe200078e00ff */
[----:B------:R-:W-:Y:S01]  /*ef30*/  UIADD3 UR4, UR5, -0x1, URZ ;  /* 0xffffffff05047890 */ /* 0x000fe2000fffe03f */
[----:B------:R-:W-:Y:S01]  /*ef40*/  IMAD.MOV.U32 R0, RZ, RZ, 0x1 ;  /* 0x00000001ff007424 */ /* 0x000fe200078e00ff */
[----:B------:R-:W-:Y:S01]  /*ef50*/  USHF.R.S32.HI UR11, URZ, 0x1f, UR10 ;  /* 0x0000001f3f0b7899 */ /* 0x000fe2000801140a */
[----:B------:R-:W-:Y:S01]  /*ef60*/  IMAD.MOV.U32 R8, RZ, RZ, RZ ;  /* 0x000000ffff087224 */ /* 0x000fe200078e00ff */
[----:B------:R-:W-:Y:S01]  /*ef70*/  ULDC UR8, c[0x0][0xc] ;  /* 0x0000030000087ab9 */ /* 0x000fe20000000800 */
[----:B------:R-:W-:-:S02]  /*ef80*/  USHF.L.U32 UR5, UR9, UR6, URZ ;  /* 0x0000000609057299 */ /* 0x000fc4000800063f */
[----:B------:R-:W-:Y:S01]  /*ef90*/  ULEA.HI UR11, UR11, UR10, URZ, 0x6 ;  /* 0x0000000a0b0b7291 */ /* 0x000fe2000f8f303f */
[----:B------:R-:W-:Y:S01]  /*efa0*/  ULDC UR9, c[0x0][0x10] ;  /* 0x0000040000097ab9 */ /* 0x000fe20000000800 */
[----:B------:R-:W-:Y:S02]  /*efb0*/  ULOP3.LUT UR6, URZ, UR7, URZ, 0x33, !UPT ;  /* 0x000000073f067292 */ /* 0x000fe4000f8e333f */
[----:B------:R-:W-:Y:S01]  /*efc0*/  UIMAD.WIDE.U32 UR8, UR8, UR9, URZ ;  /* 0x00000009080872a5 */ /* 0x000fe2000f8e003f */
[----:B------:R-:W-:Y:S01]  /*efd0*/  ULDC UR7, c[0x0][0x14] ;  /* 0x0000050000077ab9 */ /* 0x000fe20000000800 */
[----:B------:R-:W-:Y:S02]  /*efe0*/  USHF.R.S32.HI UR20, URZ, 0x6, UR11 ;  /* 0x000000063f147899 */ /* 0x000fe4000801140b */
[----:B------:R-:W-:Y:S02]  /*eff0*/  UIMAD.WIDE.U32 UR22, UR8, UR7, URZ ;  /* 0x00000007081672a5 */ /* 0x000fe4000f8e003f */
[----:B------:R-:W-:-:S02]  /*f000*/  UIMAD UR18, UR9, UR7, URZ ;  /* 0x00000007091272a4 */ /* 0x000fc4000f8e023f */
[----:B------:R-:W-:Y:S01]  /*f010*/  ULOP3.LUT UR26, UR13, 0x2, URZ, 0xfc, !UPT ;  /* 0x000000020d1a7892 */ /* 0x000fe2000f8efc3f */
[C---:B0-----:R-:W-:Y:S01]  /*f020*/  LOP3.LUT P4, RZ, R2.reuse, 0x7f, RZ, 0xc0, !PT ;  /* 0x0000007f02ff7812 */ /* 0x041fe2000788c0ff */
[----:B------:R-:W-:Y:S01]  /*f030*/  UIADD3 UR18, UR23, UR18, URZ ;  /* 0x0000001217127290 */ /* 0x000fe2000fffe03f */
[----:B------:R-:W-:Y:S01]  /*f040*/  LOP3.LUT P0, RZ, R2, 0x1f, RZ, 0xc0, !PT ;  /* 0x0000001f02ff7812 */ /* 0x000fe2000780c0ff */
[----:B------:R-:W-:Y:S01]  /*f050*/  UIADD3 UR27, UR20, 0x1, URZ ;  /* 0x00000001141b7890 */ /* 0x000fe2000fffe03f */
[----:B------:R-:W-:Y:S02]  /*f060*/  ULDC.64 UR24, c[0x0][0x198] ;  /* 0x0000660000187ab9 */ /* 0x000fe40000000a00 */
[----:B------:R-:W-:-:S13]  /*f070*/  PLOP3.LUT P0, PT, P0, P4, PT, 0x8a, 0x0 ;  /* 0x000000000000781c */ /* 0x000fda0000709172 */
.L_x_309:
[----:B------:R-:W-:-:S03]  /*f080*/  UMOV UR7, 0xffffffff ;  /* 0xffffffff00077882 */ /* 0x000fc60000000000 */
[----:B------:R-:W-:Y:S05]  /*f090*/  BRA.DIV UR7, `(.L_x_298) ;  /* 0x0000000e07847947 */ /* 0x000fea000b800000 */
[----:B------:R-:W-:-:S13]  /*f0a0*/  ELECT P1, URZ, PT ;  /* 0x00000000003f782f */ /* 0x000fda0003820000 */
.L_x_318:
[----:B------:R-:W0:Y:S01]  /*f0b0*/  LDC R2, c[0x0][0x28c] ;  /* 0x0000a300ff027b82 */ /* 0x000e220000000800 */
[----:B------:R-:W-:Y:S01]  /*f0c0*/  BSSY B1, `(.L_x_299) ;  /* 0x0000038000017945 */ /* 0x000fe20003800000 */
[----:B0-----:R-:W-:-:S13]  /*f0d0*/  ISETP.LT.OR P1, PT, R2, 0x1, !P1 ;  /* 0x000000010200780c */ /* 0x001fda0004f21670 */
[----:B------:R-:W-:Y:S05]  /*f0e0*/  @P1 BRA `(.L_x_300) ;  /* 0x0000000000d41947 */ /* 0x000fea0003800000 */
[----:B------:R-:W-:Y:S02]  /*f0f0*/  IMAD.SHL.U32 R6, R6, 0x100, RZ ;  /* 0x0000010006067824 */ /* 0x000fe400078e00ff */
[----:B------:R-:W-:Y:S02]  /*f100*/  IMAD.SHL.U32 R7, R5, 0x80, RZ ;  /* 0x0000008005077824 */ /* 0x000fe400078e00ff */
[----:B------:R-:W-:Y:S02]  /*f110*/  IMAD.MOV.U32 R12, RZ, RZ, RZ ;  /* 0x000000ffff0c7224 */ /* 0x000fe400078e00ff */
[----:B------:R-:W-:Y:S02]  /*f120*/  IMAD.U32 R14, RZ, RZ, UR27 ;  /* 0x0000001bff0e7e24 */ /* 0x000fe4000f8e00ff */
[----:B------:R-:W-:Y:S02]  /*f130*/  IMAD.MOV.U32 R2, RZ, RZ, R0 ;  /* 0x000000ffff027224 */ /* 0x000fe400078e0000 */
[----:B------:R-:W-:-:S07]  /*f140*/  IMAD.MOV.U32 R3, RZ, RZ, R8 ;  /* 0x000000ffff037224 */ /* 0x000fce00078e0008 */
.L_x_304:
[----:B------:R-:W0:Y:S01]  /*f150*/  S2R R5, SR_CgaCtaId ;  /* 0x0000000000057919 */ /* 0x000e220000008800 */
[----:B------:R-:W-:-:S04]  /*f160*/  MOV R4, 0x400 ;  /* 0x0000040000047802 */ /* 0x000fc80000000f00 */
[----:B0-----:R-:W-:Y:S02]  /*f170*/  LEA R10, R5, R4, 0x18 ;  /* 0x00000004050a7211 */ /* 0x001fe400078ec0ff */
[----:B------:R-:W-:Y:S01]  /*f180*/  SHF.L.U32 R4, R2, 0x1f, RZ ;  /* 0x0000001f02047819 */ /* 0x000fe200000006ff */
[----:B------:R-:W0:Y:S02]  /*f190*/  @!P4 LDC R5, c[0x0][0x500] ;  /* 0x00014000ff05cb82 */ /* 0x000e240000000800 */
[----:B------:R-:W-:-:S04]  /*f1a0*/  IMAD R13, R3, 0x8, R10 ;  /* 0x00000008030d7824 */ /* 0x000fc800078e020a */
[----:B------:R-:W1:Y:S02]  /*f1b0*/  SYNCS.PHASECHK.TRANS64.TRYWAIT P1, [R13+URZ+0x10], R4 ;  /* 0x000010040d0075a7 */ /* 0x000e64000802017f */
[----:B-1----:R-:W-:Y:S05]  /*f1c0*/  @!P1 BRA `(.L_x_301) ;  /* 0x0000000c00589947 */ /* 0x002fea0003800000 */
.L_x_319:
[----:B------:R-:W-:Y:S01]  /*f1d0*/  UPRMT UR7, UR26, 0x9910, URZ ;  /* 0x000099101a077896 */ /* 0x000fe2000800003f */
[----:B0-----:R0:W-:Y:S03]  /*f1e0*/  @!P4 SYNCS.ARRIVE.TRANS64 RZ, [R13+URZ], R5 ;  /* 0x000000050dffc9a7 */ /* 0x0011e6000800003f */
[----:B------:R-:W-:-:S06]  /*f1f0*/  UISETP.NE.AND UP0, UPT, UR7, 0x2, UPT ;  /* 0x000000020700788c */ /* 0x000fcc000bf05270 */
[----:B------:R-:W-:-:S13]  /*f200*/  PLOP3.LUT P1, PT, PT, PT, UP0, 0x80, 0x0 ;  /* 0x000000000000781c */ /* 0x000fda0003f2f008 */
[----:B0-----:R-:W-:Y:S05]  /*f210*/  @P1 BRA `(.L_x_302) ;  /* 0x0000000000041947 */ /* 0x001fea0003800000 */
[----:B------:R-:W-:Y:S01]  /*f220*/  BPT.TRAP 0x1 ;  /* 0x000000040000795c */ /* 0x000fe20000300000 */
.L_x_302:
[----:B------:R-:W-:Y:S05]  /*f230*/  @P0 BRA `(.L_x_303) ;  /* 0x0000000000040947 */ /* 0x000fea0003800000 */
[----:B------:R-:W-:Y:S01]  /*f240*/  BPT.TRAP 0x1 ;  /* 0x000000040000795c */ /* 0x000fe20000300000 */
.L_x_303:
[--C-:B-1----:R-:W-:Y:S01]  /*f250*/  IMAD R4, R3, 0x2000, R10.reuse ;  /* 0x0000200003047824 */ /* 0x102fe200078e020a */
[----:B------:R-:W-:Y:S01]  /*f260*/  R2UR UR9, R13 ;  /* 0x000000000d0972ca */ /* 0x000fe200000e0000 */
[----:B------:R-:W-:Y:S01]  /*f270*/  IMAD R10, R3, 0x4000, R10 ;  /* 0x00004000030a7824 */ /* 0x000fe200078e020a */
[----:B------:R-:W-:Y:S01]  /*f280*/  UIADD3 UR14, UP0, UR24, 0xf0, URZ ;  /* 0x000000f0180e7890 */ /* 0x000fe2000ff1e03f */
[----:B------:R-:W-:Y:S01]  /*f290*/  VIADD R14, R14, 0xffffffff ;  /* 0xffffffff0e0e7836 */ /* 0x000fe20000000000 */
[----:B------:R-:W-:Y:S01]  /*f2a0*/  R2UR UR7, R4 ;  /* 0x00000000040772ca */ /* 0x000fe200000e0000 */
[----:B------:R-:W-:Y:S01]  /*f2b0*/  UIADD3 UR28, UP1, UR24, 0x1f0, URZ ;  /* 0x000001f0181c7890 */ /* 0x000fe2000ff3e03f */
[----:B------:R-:W-:Y:S01]  /*f2c0*/  R2UR UR8, R10 ;  /* 0x000000000a0872ca */ /* 0x000fe200000e0000 */
[----:B------:R-:W-:Y:S01]  /*f2d0*/  UIADD3.X UR15, URZ, UR25, URZ, UP0, !UPT ;  /* 0x000000193f0f7290 */ /* 0x000fe200087fe43f */
[----:B------:R-:W-:Y:S01]  /*f2e0*/  R2UR UR11, R7 ;  /* 0x00000000070b72ca */ /* 0x000fe200000e0000 */
[----:B------:R-:W-:Y:S01]  /*f2f0*/  VIADD R3, R3, 0x1 ;  /* 0x0000000103037836 */ /* 0x000fe20000000000 */
[----:B------:R-:W-:Y:S01]  /*f300*/  R2UR UR10, R12 ;  /* 0x000000000c0a72ca */ /* 0x000fe200000e0000 */
[----:B------:R-:W-:Y:S01]  /*f310*/  UIADD3.X UR29, URZ, UR25, URZ, UP1, !UPT ;  /* 0x000000193f1d7290 */ /* 0x000fe20008ffe43f */
[----:B------:R-:W-:Y:S01]  /*f320*/  R2UR UR12, R11 ;  /* 0x000000000b0c72ca */ /* 0x000fe200000e0000 */
[----:B------:R-:W-:Y:S01]  /*f330*/  UMOV UR16, 0x0 ;  /* 0x0000000000107882 */ /* 0x000fe20000000000 */
[----:B------:R-:W-:Y:S01]  /*f340*/  R2UR UR21, R6 ;  /* 0x00000000061572ca */ /* 0x000fe200000e0000 */
[----:B------:R-:W-:Y:S01]  /*f350*/  UMOV UR17, 0x10000000 ;  /* 0x1000000000117882 */ /* 0x000fe20000000000 */
[----:B------:R-:W-:Y:S01]  /*f360*/  ISETP.GT.AND P2, PT, R14, 0x1, PT ;  /* 0x000000010e00780c */ /* 0x000fe20003f44270 */
[----:B------:R-:W-:Y:S01]  /*f370*/  UIADD3 UR7, UR7, 0x100, URZ ;  /* 0x0000010007077890 */ /* 0x000fe2000fffe03f */
[----:B------:R-:W-:Y:S01]  /*f380*/  ISETP.NE.AND P1, PT, R3, 0x2, PT ;  /* 0x000000020300780c */ /* 0x000fe20003f25270 */
[----:B------:R-:W-:Y:S01]  /*f390*/  UIADD3 UR19, UR8, 0x4100, URZ ;  /* 0x0000410008137890 */ /* 0x000fe2000fffe03f */
[----:B------:R-:W-:-:S02]  /*f3a0*/  VIADD R12, R12, 0x40 ;  /* 0x000000400c0c7836 */ /* 0x000fc40000000000 */
[----:B------:R-:W-:Y:S02]  /*f3b0*/  SEL R5, RZ, 0x1, P1 ;  /* 0x00000001ff057807 */ /* 0x000fe40000800000 */
[----:B------:R-:W-:Y:S01]  /*f3c0*/  UMOV UR8, UR7 ;  /* 0x0000000700087c82 */ /* 0x000fe20008000000 */
[----:B------:R-:W-:Y:S01]  /*f3d0*/  SEL R3, R3, RZ, P1 ;  /* 0x000000ff03037207 */ /* 0x000fe20000800000 */
[----:B------:R0:W-:Y:S01]  /*f3e0*/  UTMALDG.3D [UR8], [UR14], desc[UR16] ;  /* 0x000010080e0075b4 */ /* 0x0001e20008011000 */
[----:B------:R-:W-:Y:S01]  /*f3f0*/  LOP3.LUT R2, R2, R5, RZ, 0x3c, !PT ;  /* 0x0000000502027212 */ /* 0x000fe200078e3cff */
[----:B0-----:R-:W-:Y:S01]  /*f400*/  UMOV UR8, UR19 ;  /* 0x0000001300087c82 */ /* 0x001fe20008000000 */
[----:B------:R-:W-:Y:S02]  /*f410*/  UMOV UR11, UR21 ;  /* 0x00000015000b7c82 */ /* 0x000fe40008000000 */
[----:B------:R0:W-:Y:S02]  /*f420*/  UTMALDG.3D [UR8], [UR28], desc[UR16] ;  /* 0x000010081c0075b4 */ /* 0x0001e40008011000 */
[----:B0-----:R-:W-:Y:S05]  /*f430*/  @P2 BRA `(.L_x_304) ;  /* 0xfffffffc00442947 */ /* 0x001fea000383ffff */
.L_x_300:
[----:B------:R-:W-:Y:S05]  /*f440*/  BSYNC B1 ;  /* 0x0000000000017941 */ /* 0x000fea0003800000 */
.L_x_299:
[----:B------:R-:W2:Y:S01]  /*f450*/  LDL.LU R15, [R1+0x74] ;  /* 0x00007400010f7983 */ /* 0x000ea20000300800 */
[----:B------:R-:W-:Y:S01]  /*f460*/  LOP3.LUT P5, RZ, R9, 0xff, RZ, 0xc0, !PT ;  /* 0x000000ff09ff7812 */ /* 0x000fe200078ac0ff */
[----:B------:R-:W-:Y:S01]  /*f470*/  VIADD R8, R8, UR20 ;  /* 0x0000001408087c36 */ /* 0x000fe20008000000 */
[----:B------:R-:W-:Y:S01]  /*f480*/  ULDC.64 UR8, c[0x0][0x650] ;  /* 0x0001940000087ab9 */ /* 0x000fe20000000a00 */
[----:B------:R-:W3:Y:S01]  /*f490*/  LDL.LU R13, [R1+0x78] ;  /* 0x00007800010d7983 */ /* 0x000ee20000300800 */
[----:B------:R-:W-:Y:S01]  /*f4a0*/  IMAD.U32 R5, RZ, RZ, UR20 ;  /* 0x00000014ff057e24 */ /* 0x000fe2000f8e00ff */
[----:B------:R-:W-:Y:S01]  /*f4b0*/  BSSY B1, `(.L_x_305) ;  /* 0x000006f000017945 */ /* 0x000fe20003800000 */
[----:B------:R-:W-:Y:S01]  /*f4c0*/  ISETP.GT.U32.AND P1, PT, R8, 0x1, PT ;  /* 0x000000010800780c */ /* 0x000fe20003f24070 */
[----:B------:R-:W-:Y:S01]  /*f4d0*/  IMAD.MOV.U32 R6, RZ, RZ, -0x1 ;  /* 0xffffffffff067424 */ /* 0x000fe200078e00ff */
[----:B------:R-:W-:Y:S01]  /*f4e0*/  SHF.R.U32.HI R2, RZ, 0x1, R8 ;  /* 0x00000001ff027819 */ /* 0x000fe20000011608 */
[----:B------:R-:W-:Y:S01]  /*f4f0*/  IMAD.MOV.U32 R11, RZ, RZ, -0x1 ;  /* 0xffffffffff0b7424 */ /* 0x000fe200078e00ff */
[----:B------:R-:W-:Y:S01]  /*f500*/  ISETP.LT.U32.AND P1, PT, R5, 0x2, P1 ;  /* 0x000000020500780c */ /* 0x000fe20000f21070 */
[----:B------:R-:W-:Y:S01]  /*f510*/  IMAD.MOV.U32 R5, RZ, RZ, -0x1 ;  /* 0xffffffffff057424 */ /* 0x000fe200078e00ff */
[----:B------:R-:W-:Y:S01]  /*f520*/  LOP3.LUT R2, R2, 0x1, RZ, 0xc0, !PT ;  /* 0x0000000102027812 */ /* 0x000fe200078ec0ff */
[----:B------:R-:W0:Y:S01]  /*f530*/  @P5 S2R R4, SR_CgaCtaId ;  /* 0x0000000000045919 */ /* 0x000e220000008800 */
[----:B------:R-:W-:-:S02]  /*f540*/  @P5 MOV R3, 0x400 ;  /* 0x0000040000035802 */ /* 0x000fc40000000f00 */
[----:B------:R-:W-:Y:S01]  /*f550*/  ISETP.NE.U32.AND P2, PT, R2, 0x1, PT ;  /* 0x000000010200780c */ /* 0x000fe20003f45070 */
[----:B------:R-:W-:Y:S01]  /*f560*/  IMAD.U32 R2, RZ, RZ, UR20 ;  /* 0x00000014ff027e24 */ /* 0x000fe2000f8e00ff */
[----:B------:R-:W-:Y:S02]  /*f570*/  LOP3.LUT R8, R8, 0x1, RZ, 0xc0, !PT ;  /* 0x0000000108087812 */ /* 0x000fe400078ec0ff */
[----:B------:R-:W-:Y:S02]  /*f580*/  PRMT R9, RZ, 0x7610, R9 ;  /* 0x00007610ff097816 */ /* 0x000fe40000000009 */
[----:B------:R-:W-:-:S04]  /*f590*/  ISETP.GT.U32.AND P2, PT, R2, 0x1, !P2 ;  /* 0x000000010200780c */ /* 0x000fc80005744070 */
[----:B------:R-:W-:Y:S02]  /*f5a0*/  SEL R2, RZ, 0x1, !P2 ;  /* 0x00000001ff027807 */ /* 0x000fe40005000000 */
[----:B0-----:R-:W-:-:S04]  /*f5b0*/  @P5 LEA R3, R4, R3, 0x18 ;  /* 0x0000000304035211 */ /* 0x001fc800078ec0ff */
[----:B------:R0:W-:Y:S02]  /*f5c0*/  @P5 SYNCS.ARRIVE.TRANS64.A1T0 RZ, [R3+URZ+0x38], RZ ;  /* 0x000038ff03ff59a7 */ /* 0x0001e4000810003f */
[----:B0-----:R-:W-:-:S04]  /*f5d0*/  SEL R3, RZ, 0x1, !P1 ;  /* 0x00000001ff037807 */ /* 0x001fc80004800000 */
[----:B------:R-:W-:Y:S02]  /*f5e0*/  LOP3.LUT R0, R2, R0, R3, 0x96, !PT ;  /* 0x0000000002007212 */ /* 0x000fe400078e9603 */
[----:B------:R-:W-:Y:S02]  /*f5f0*/  PRMT R2, RZ, 0x7610, R2 ;  /* 0x00007610ff027816 */ /* 0x000fe40000000002 */
[----:B---3--:R-:W-:-:S04]  /*f600*/  IADD3 R13, P5, R13, UR22, RZ ;  /* 0x000000160d0d7c10 */ /* 0x008fc8000ffbe0ff */
[----:B--2---:R-:W-:Y:S01]  /*f610*/  IADD3.X R15, R15, UR18, RZ, P5, !PT ;  /* 0x000000120f0f7c10 */ /* 0x004fe2000affe4ff */
[----:B------:R0:W-:Y:S01]  /*f620*/  STL [R1+0x78], R13 ;  /* 0x0000780d01007387 */ /* 0x0001e20000100800 */
[----:B------:R-:W-:-:S03]  /*f630*/  ISETP.GE.U32.AND P5, PT, R13, UR8, PT ;  /* 0x000000080d007c0c */ /* 0x000fc6000bfa6070 */
[----:B------:R0:W-:Y:S01]  /*f640*/  STL [R1+0x74], R15 ;  /* 0x0000740f01007387 */ /* 0x0001e20000100800 */
[----:B------:R-:W-:-:S13]  /*f650*/  ISETP.GE.U32.AND.EX P1, PT, R15, UR9, PT, P5 ;  /* 0x000000090f007c0c */ /* 0x000fda000bf26150 */
[----:B0-----:R-:W-:Y:S05]  /*f660*/  @P1 BRA `(.L_x_306) ;  /* 0x00000004004c1947 */ /* 0x001fea0003800000 */
[----:B------:R-:W-:Y:S01]  /*f670*/  ULDC.64 UR8, c[0x0][0x628] ;  /* 0x00018a0000087ab9 */ /* 0x000fe20000000a00 */
[----:B------:R-:W0:Y:S01]  /*f680*/  S2R R12, SR_CTAID.X ;  /* 0x00000000000c7919 */ /* 0x000e220000002500 */
[----:B------:R-:W-:Y:S01]  /*f690*/  ISETP.NE.U32.AND P1, PT, RZ, UR8, PT ;  /* 0x00000008ff007c0c */ /* 0x000fe2000bf25070 */
[----:B------:R-:W-:Y:S01]  /*f6a0*/  ULDC UR10, c[0x0][0x630] ;  /* 0x00018c00000a7ab9 */ /* 0x000fe20000000800 */
[----:B------:R-:W-:Y:S01]  /*f6b0*/  IMAD.MOV.U32 R2, RZ, RZ, R13 ;  /* 0x000000ffff027224 */ /* 0x000fe200078e000d */
[----:B------:R-:W1:Y:S01]  /*f6c0*/  S2R R10, SR_CTAID.Y ;  /* 0x00000000000a7919 */ /* 0x000e620000002600 */
[----:B------:R-:W-:Y:S01]  /*f6d0*/  ISETP.NE.AND.EX P1, PT, RZ, UR9, PT, P1 ;  /* 0x00000009ff007c0c */ /* 0x000fe2000bf25310 */
[----:B------:R-:W-:-:S12]  /*f6e0*/  IMAD.MOV.U32 R3, RZ, RZ, R15 ;  /* 0x000000ffff037224 */ /* 0x000fd800078e000f */
[----:B------:R-:W-:Y:S05]  /*f6f0*/  @!P1 BRA `(.L_x_307) ;  /* 0x0000000000289947 */ /* 0x000fea0003800000 */
[----:B------:R-:W-:Y:S02]  /*f700*/  ULDC UR7, c[0x0][0x634] ;  /* 0x00018d0000077ab9 */ /* 0x000fe40000000800 */
[----:B------:R-:W-:-:S05]  /*f710*/  IADD3 R7, P1, R13, UR7, RZ ;  /* 0x000000070d077c10 */ /* 0x000fca000ff3e0ff */
[----:B------:R-:W-:-:S04]  /*f720*/  IMAD.X R11, RZ, RZ, R15, P1 ;  /* 0x000000ffff0b7224 */ /* 0x000fc800008e060f */
[----:B------:R-:W-:-:S04]  /*f730*/  IMAD.WIDE.U32 R4, R11, UR8, RZ ;  /* 0x000000080b047c25 */ /* 0x000fc8000f8e00ff */
[----:B------:R-:W-:-:S04]  /*f740*/  IMAD.WIDE.U32 R4, P1, R7, UR9, R4 ;  /* 0x0000000907047c25 */ /* 0x000fc8000f820004 */
[----:B------:R-:W-:-:S04]  /*f750*/  IMAD.WIDE.U32 R6, R7, UR8, RZ ;  /* 0x0000000807067c25 */ /* 0x000fc8000f8e00ff */
[----:B------:R-:W-:Y:S01]  /*f760*/  IMAD.X R3, RZ, RZ, RZ, P1 ;  /* 0x000000ffff037224 */ /* 0x000fe200008e06ff */
[----:B------:R-:W-:Y:S01]  /*f770*/  IADD3 RZ, P1, R7, R4, RZ ;  /* 0x0000000407ff7210 */ /* 0x000fe20007f3e0ff */
[----:B------:R-:W-:-:S04]  /*f780*/  IMAD.MOV.U32 R2, RZ, RZ, R5 ;  /* 0x000000ffff027224 */ /* 0x000fc800078e0005 */
[----:B------:R-:W-:-:S08]  /*f790*/  IMAD.WIDE.U32.X R2, R11, UR9, R2, P1 ;  /* 0x000000090b027c25 */ /* 0x000fd000088e0402 */
.L_x_307:
[--C-:B------:R-:W-:Y:S01]  /*f7a0*/  SHF.R.U64 R11, R2, UR10, R3.reuse ;  /* 0x0000000a020b7c19 */ /* 0x100fe20008001203 */
[----:B------:R-:W-:Y:S01]  /*f7b0*/  ULDC.64 UR8, c[0x0][0x620] ;  /* 0x0001880000087ab9 */ /* 0x000fe20000000a00 */
[----:B------:R-:W-:Y:S01]  /*f7c0*/  SHF.R.U32.HI R2, RZ, UR10, R3 ;  /* 0x0000000aff027c19 */ /* 0x000fe20008011603 */
[----:B------:R-:W-:Y:S01]  /*f7d0*/  IMAD.MOV.U32 R3, RZ, RZ, R15 ;  /* 0x000000ffff037224 */ /* 0x000fe200078e000f */
[----:B------:R-:W-:Y:S01]  /*f7e0*/  IADD3 R5, P1, RZ, -R11, RZ ;  /* 0x8000000bff057210 */ /* 0x000fe20007f3e0ff */
[----:B------:R-:W-:Y:S01]  /*f7f0*/  ULDC UR7, c[0x0][0x150] ;  /* 0x0000540000077ab9 */ /* 0x000fe20000000800 */
[----:B0-----:R-:W-:Y:S01]  /*f800*/  I2FP.F32.U32 R6, R12 ;  /* 0x0000000c00067245 */ /* 0x001fe20000201000 */
[----:B------:R-:W0:Y:S01]  /*f810*/  LDC R7, c[0x0][0x144] ;  /* 0x00005100ff077b82 */ /* 0x000e220000000800 */
[----:B------:R-:W-:Y:S01]  /*f820*/  ULDC.64 UR10, c[0x0][0x640] ;  /* 0x00019000000a7ab9 */ /* 0x000fe20000000a00 */
[----:B------:R-:W-:Y:S01]  /*f830*/  IMAD.X R2, RZ, RZ, ~R2, P1 ;  /* 0x000000ffff027224 */ /* 0x000fe200008e0e02 */
[----:B------:R-:W-:Y:S01]  /*f840*/  ISETP.NE.U32.AND P1, PT, RZ, UR10, PT ;  /* 0x0000000aff007c0c */ /* 0x000fe2000bf25070 */
[----:B------:R-:W-:Y:S01]  /*f850*/  FMUL R6, R6, UR7 ;  /* 0x0000000706067c20 */ /* 0x000fe20008400000 */
[----:B------:R-:W-:Y:S01]  /*f860*/  ULDC UR7, c[0x0][0x618] ;  /* 0x0001860000077ab9 */ /* 0x000fe20000000800 */
[----:B------:R-:W-:Y:S01]  /*f870*/  IMAD R4, R2, UR8, RZ ;  /* 0x0000000802047c24 */ /* 0x000fe2000f8e02ff */
[----:B------:R-:W-:Y:S01]  /*f880*/  ISETP.NE.AND.EX P1, PT, RZ, UR11, PT, P1 ;  /* 0x0000000bff007c0c */ /* 0x000fe2000bf25310 */
[----:B------:R-:W-:Y:S01]  /*f890*/  IMAD.MOV.U32 R2, RZ, RZ, R13 ;  /* 0x000000ffff027224 */ /* 0x000fe200078e000d */
[----:B------:R-:W2:Y:S01]  /*f8a0*/  LDC R15, c[0x0][0x148] ;  /* 0x00005200ff0f7b82 */ /* 0x000ea20000000800 */
[----:B------:R-:W3:Y:S02]  /*f8b0*/  F2I.U32.TRUNC.NTZ R6, R6 ;  /* 0x0000000600067305 */ /* 0x000ee4000020f000 */
[----:B------:R-:W-:Y:S01]  /*f8c0*/  IMAD.WIDE.U32 R2, R5, UR8, R2 ;  /* 0x0000000805027c25 */ /* 0x000fe2000f8e0002 */
[----:B------:R-:W-:-:S03]  /*f8d0*/  ULDC UR8, c[0x0][0x154] ;  /* 0x0000550000087ab9 */ /* 0x000fc60000000800 */
[----:B------:R-:W-:Y:S01]  /*f8e0*/  IMAD R5, R5, UR9, R4 ;  /* 0x0000000905057c24 */ /* 0x000fe2000f8e0204 */
[----:B------:R-:W-:-:S03]  /*f8f0*/  ULDC UR9, c[0x0][0x608] ;  /* 0x0001820000097ab9 */ /* 0x000fc60000000800 */
[----:B------:R-:W-:-:S05]  /*f900*/  IMAD.IADD R3, R3, 0x1, R5 ;  /* 0x0000000103037824 */ /* 0x000fca00078e0205 */
[----:B------:R-:W-:Y:S01]  /*f910*/  SHF.R.U64 R13, R2, UR7, R3 ;  /* 0x00000007020d7c19 */ /* 0x000fe20008001203 */
[----:B---3--:R-:W-:Y:S01]  /*f920*/  IMAD.MOV R6, RZ, RZ, -R6 ;  /* 0x000000ffff067224 */ /* 0x008fe200078e0a06 */
[----:B-1----:R-:W-:-:S03]  /*f930*/  I2FP.F32.U32 R2, R10 ;  /* 0x0000000a00027245 */ /* 0x002fc60000201000 */
[----:B0-----:R-:W-:Y:S02]  /*f940*/  IMAD R19, R7, R6, R12 ;  /* 0x0000000607137224 */ /* 0x001fe400078e020c */
[----:B------:R-:W-:Y:S01]  /*f950*/  FMUL R4, R2, UR8 ;  /* 0x0000000802047c20 */ /* 0x000fe20008400000 */
[----:B------:R-:W-:Y:S01]  /*f960*/  SHF.R.U32.HI R2, RZ, UR7, R3 ;  /* 0x00000007ff027c19 */ /* 0x000fe20008011603 */
[----:B------:R-:W-:Y:S02]  /*f970*/  ULDC UR7, c[0x0][0x658] ;  /* 0x0001960000077ab9 */ /* 0x000fe40000000800 */
[----:B------:R0:W1:Y:S01]  /*f980*/  F2I.U32.TRUNC.NTZ R18, R4 ;  /* 0x0000000400127305 */ /* 0x000062000020f000 */
[--C-:B------:R-:W-:Y:S02]  /*f990*/  SHF.R.U64 R16, R13, UR9, R2.reuse ;  /* 0x000000090d107c19 */ /* 0x100fe40008001202 */
[----:B------:R-:W-:-:S04]  /*f9a0*/  SHF.R.U32.HI R3, RZ, UR9, R2 ;  /* 0x00000009ff037c19 */ /* 0x000fc80008011602 */
[--C-:B------:R-:W-:Y:S02]  /*f9b0*/  SHF.R.U64 R14, R16, UR7, R3.reuse ;  /* 0x00000007100e7c19 */ /* 0x100fe40008001203 */
[----:B------:R-:W-:-:S03]  /*f9c0*/  SHF.R.U32.HI R3, RZ, UR7, R3 ;  /* 0x00000007ff037c19 */ /* 0x000fc60008011603 */
[----:B------:R-:W-:Y:S01]  /*f9d0*/  IMAD.MOV.U32 R2, RZ, RZ, R14 ;  /* 0x000000ffff027224 */ /* 0x000fe200078e000e */
[----:B0-2---:R-:W-:Y:S06]  /*f9e0*/  @!P1 BRA `(.L_x_308) ;  /* 0x0000000000289947 */ /* 0x005fec0003800000 */
        /* <DEDUP_REMOVED lines=10> */
.L_x_308:
[----:B------:R-:W-:Y:S01]  /*fa90*/  ULDC UR7, c[0x0][0x648] ;  /* 0x0001920000077ab9 */ /* 0x000fe20000000800 */
[----:B-1----:R-:W-:Y:S01]  /*faa0*/  IMAD.MOV R18, RZ, RZ, -R18 ;  /* 0x000000ffff127224 */ /* 0x002fe200078e0a12 */
[----:B------:R-:W-:Y:S01]  /*fab0*/  SHF.R.U64 R3, R2, UR7, R3 ;  /* 0x0000000702037c19 */ /* 0x000fe20008001203 */
[----:B------:R-:W-:Y:S01]  /*fac0*/  ULDC UR7, c[0x0][0x638] ;  /* 0x00018e0000077ab9 */ /* 0x000fe20000000800 */
[----:B------:R-:W-:Y:S01]  /*fad0*/  LOP3.LUT R2, R16, UR6, RZ, 0xc0, !PT ;  /* 0x0000000610027c12 */ /* 0x000fe2000f8ec0ff */
[----:B------:R-:W-:Y:S01]  /*fae0*/  @P3 IMAD R19, R15, R18, R10 ;  /* 0x000000120f133224 */ /* 0x000fe200078e020a */
[----:B------:R-:W-:Y:S01]  /*faf0*/  LOP3.LUT R13, R13, UR4, RZ, 0xc0, !PT ;  /* 0x000000040d0d7c12 */ /* 0x000fe2000f8ec0ff */
[----:B------:R-:W-:Y:S01]  /*fb00*/  IMAD.MOV R5, RZ, RZ, -R3 ;  /* 0x000000ffff057224 */ /* 0x000fe200078e0a03 */
[----:B------:R-:W-:Y:S01]  /*fb10*/  ULDC UR8, c[0x0][0x610] ;  /* 0x0001840000087ab9 */ /* 0x000fe20000000800 */
[----:B------:R-:W-:Y:S02]  /*fb20*/  IMAD R2, R3, UR5, R2 ;  /* 0x0000000503027c24 */ /* 0x000fe4000f8e0202 */
[----:B------:R-:W-:Y:S01]  /*fb30*/  IMAD R14, R5, UR7, R14 ;  /* 0x00000007050e7c24 */ /* 0x000fe2000f8e020e */
[----:B------:R-:W-:Y:S01]  /*fb40*/  ULDC UR7, c[0x0][0x600] ;  /* 0x0001800000077ab9 */ /* 0x000fe20000000800 */
[----:B------:R-:W-:-:S02]  /*fb50*/  IMAD R5, R2, UR8, R19 ;  /* 0x0000000802057c24 */ /* 0x000fc4000f8e0213 */
[----:B------:R-:W-:Y:S02]  /*fb60*/  IMAD R14, R14, UR7, R13 ;  /* 0x000000070e0e7c24 */ /* 0x000fe4000f8e020d */
[----:B------:R-:W-:-:S03]  /*fb70*/  IMAD.MOV.U32 R2, RZ, RZ, 0x1 ;  /* 0x00000001ff027424 */ /* 0x000fc600078e00ff */
[----:B------:R-:W-:Y:S02]  /*fb80*/  SEL R6, R14, R5, !P3 ;  /* 0x000000050e067207 */ /* 0x000fe40005800000 */
[----:B------:R-:W-:-:S07]  /*fb90*/  SEL R5, R5, R14, !P3 ;  /* 0x0000000e05057207 */ /* 0x000fce0005800000 */
.L_x_306:
[----:B------:R-:W-:Y:S05]  /*fba0*/  BSYNC B1 ;  /* 0x0000000000017941 */ /* 0x000fea0003800000 */
.L_x_305:
[----:B------:R-:W-:-:S13]  /*fbb0*/  LOP3.LUT P1, RZ, R2, 0xff, RZ, 0xc0, !PT ;  /* 0x000000ff02ff7812 */ /* 0x000fda000782c0ff */
[----:B------:R-:W-:Y:S05]  /*fbc0*/  @P1 BRA `(.L_x_309) ;  /* 0xfffffff4002c1947 */ /* 0x000fea000383ffff */
[----:B------:R-:W-:Y:S05]  /*fbd0*/  BSYNC B0 ;  /* 0x0000000000007941 */ /* 0x000fea0003800000 */
.L_x_297:
[----:B------:R-:W-:-:S03]  /*fbe0*/  UMOV UR7, 0xffffffff ;  /* 0xffffffff00077882 */ /* 0x000fc60000000000 */
[----:B------:R-:W-:Y:S05]  /*fbf0*/  BRA.DIV UR7, `(.L_x_310) ;  /* 0x0000000207e07947 */ /* 0x000fea000b800000 */
[----:B------:R-:W-:-:S13]  /*fc00*/  ELECT P0, URZ, PT ;  /* 0x00000000003f782f */ /* 0x000fda0003800000 */
.L_x_322:
[----:B------:R-:W-:Y:S04]  /*fc10*/  BSSY B0, `(.L_x_311) ;  /* 0x000001a000007945 */ /* 0x000fe80003800000 */
[----:B------:R-:W-:Y:S05]  /*fc20*/  @!P0 BRA `(.L_x_312) ;  /* 0x0000000000608947 */ /* 0x000fea0003800000 */
[----:B------:R-:W-:-:S04]  /*fc30*/  ULOP3.LUT UR7, UR13, 0x2, URZ, 0xfc, !UPT ;  /* 0x000000020d077892 */ /* 0x000fc8000f8efc3f */
[----:B------:R-:W-:-:S06]  /*fc40*/  UISETP.NE.AND UP0, UPT, UR7, 0x3, UPT ;  /* 0x000000030700788c */ /* 0x000fcc000bf05270 */
[----:B------:R-:W-:-:S13]  /*fc50*/  PLOP3.LUT P0, PT, PT, PT, UP0, 0x80, 0x0 ;  /* 0x000000000000781c */ /* 0x000fda0003f0f008 */
[----:B------:R-:W-:Y:S05]  /*fc60*/  @!P0 BRA `(.L_x_313) ;  /* 0x0000000000048947 */ /* 0x000fea0003800000 */
[----:B------:R-:W-:Y:S01]  /*fc70*/  BPT.TRAP 0x1 ;  /* 0x000000040000795c */ /* 0x000fe20000300000 */
.L_x_313:
[----:B------:R-:W0:Y:S01]  /*fc80*/  S2R R3, SR_CgaCtaId ;  /* 0x0000000000037919 */ /* 0x000e220000008800 */
[----:B------:R-:W-:-:S04]  /*fc90*/  MOV R2, 0x400 ;  /* 0x0000040000027802 */ /* 0x000fc80000000f00 */
[----:B0-----:R-:W-:Y:S02]  /*fca0*/  LEA R3, R3, R2, 0x18 ;  /* 0x0000000203037211 */ /* 0x001fe400078ec0ff */
[----:B------:R-:W-:-:S03]  /*fcb0*/  SHF.L.U32 R2, R0, 0x1f, RZ ;  /* 0x0000001f00027819 */ /* 0x000fc600000006ff */
[----:B------:R-:W-:-:S04]  /*fcc0*/  VIADD R3, R3, 0x10 ;  /* 0x0000001003037836 */ /* 0x000fc80000000000 */
[C---:B------:R-:W-:Y:S02]  /*fcd0*/  IMAD R7, R8.reuse, 0x8, R3 ;  /* 0x0000000808077824 */ /* 0x040fe400078e0203 */
[----:B------:R-:W-:Y:S02]  /*fce0*/  VIADD R8, R8, 0x1 ;  /* 0x0000000108087836 */ /* 0x000fe40000000000 */
[----:B------:R-:W0:Y:S03]  /*fcf0*/  SYNCS.PHASECHK.TRANS64.TRYWAIT P0, [R7+URZ], R2 ;  /* 0x00000002070075a7 */ /* 0x000e26000800017f */
[----:B------:R-:W-:-:S04]  /*fd00*/  ISETP.NE.AND P1, PT, R8, 0x2, PT ;  /* 0x000000020800780c */ /* 0x000fc80003f25270 */
[----:B------:R-:W-:Y:S02]  /*fd10*/  SEL R5, RZ, 0x1, P1 ;  /* 0x00000001ff057807 */ /* 0x000fe40000800000 */
[----:B------:R-:W-:Y:S02]  /*fd20*/  SEL R8, R8, RZ, P1 ;  /* 0x000000ff08087207 */ /* 0x000fe40000800000 */
[----:B------:R-:W-:Y:S01]  /*fd30*/  LOP3.LUT R0, R0, R5, RZ, 0x3c, !PT ;  /* 0x0000000500007212 */ /* 0x000fe200078e3cff */
[----:B0-----:R-:W-:Y:S06]  /*fd40*/  @!P0 BRA `(.L_x_314) ;  /* 0x0000000000b08947 */ /* 0x001fec0003800000 */
.L_x_323:
[----:B------:R-:W-:Y:S01]  /*fd50*/  IMAD R3, R8, 0x8, R3 ;  /* 0x0000000808037824 */ /* 0x000fe200078e0203 */
[----:B------:R-:W-:-:S07]  /*fd60*/  SHF.L.U32 R0, R0, 0x1f, RZ ;  /* 0x0000001f00007819 */ /* 0x000fce00000006ff */
.L_x_315:
[----:B-1----:R1:W2:Y:S02]  /*fd70*/  SYNCS.PHASECHK.TRANS64.TRYWAIT P0, [R3+URZ], R0 ;  /* 0x00000000030075a7 */ /* 0x0022a4000800017f */
[----:B--2---:R-:W-:Y:S05]  /*fd80*/  @!P0 NANOSLEEP.SYNCS 0x989680 ;  /* 0x009896800000895d */ /* 0x004fea0003900000 */
[----:B------:R-:W2:Y:S02]  /*fd90*/  @!P0 SYNCS.PHASECHK.TRANS64 P0, [R3+URZ], R0 ;  /* 0x00000000030085a7 */ /* 0x000ea4000800007f */
[----:B--2---:R-:W-:Y:S05]  /*fda0*/  @!P0 BRA `(.L_x_315) ;  /* 0xfffffffc00f08947 */ /* 0x004fea000383ffff */
.L_x_312:
[----:B------:R-:W-:Y:S05]  /*fdb0*/  BSYNC B0 ;  /* 0x0000000000007941 */ /* 0x000fea0003800000 */
.L_x_311:
[----:B------:R-:W-:Y:S05]  /*fdc0*/  EXIT ;  /* 0x000000000000794d */ /* 0x000fea0003800000 */
.L_x_17:
[----:B-1----:R-:W-:-:S04]  /*fdd0*/  IMAD.U32 R3, RZ, RZ, UR6 ;  /* 0x00000006ff037e24 */ /* 0x002fc8000f8e00ff */
[----:B------:R1:W2:Y:S03]  /*fde0*/  SYNCS.PHASECHK.TRANS64.TRYWAIT P0, [R3+URZ], R0 ;  /* 0x00000000030075a7 */ /* 0x0002a6000800017f */
[----:B--2---:R-:W-:Y:S05]  /*fdf0*/  @!P0 NANOSLEEP.SYNCS 0x989680 ;  /* 0x009896800000895d */ /* 0x004fea0003900000 */
[----:B------:R-:W2:Y:S02]  /*fe00*/  @!P0 SYNCS.PHASECHK.TRANS64 P0, [R3+URZ], R0 ;  /* 0x00000000030085a7 */ /* 0x000ea4000800007f */
[----:B--2---:R-:W-:Y:S05]  /*fe10*/  @!P0 BRA `(.L_x_17) ;  /* 0xfffffffc00ec8947 */ /* 0x004fea000383ffff */
[----:B------:R-:W-:Y:S05]  /*fe20*/  BRA `(.L_x_16) ;  /* 0xffffff1c00387947 */ /* 0x000fea000383ffff */
.L_x_23:
[----:B-----5:R3:W-:Y:S02]  /*fe30*/  STL [R1+0x84], R0 ;  /* 0x0000840001007387 */ /* 0x0207e40000100800 */
[----:B---3--:R-:W-:-:S04]  /*fe40*/  IMAD.U32 R0, RZ, RZ, UR9 ;  /* 0x00000009ff007e24 */ /* 0x008fc8000f8e00ff */
[----:B------:R3:W4:Y:S03]  /*fe50*/  SYNCS.PHASECHK.TRANS64.TRYWAIT P0, [R0+URZ], R229 ;  /* 0x000000e5000075a7 */ /* 0x000726000800017f */
[----:B----4-:R-:W-:Y:S05]  /*fe60*/  @!P0 NANOSLEEP.SYNCS 0x989680 ;  /* 0x009896800000895d */ /* 0x010fea0003900000 */
[----:B------:R3:W4:Y:S02]  /*fe70*/  @!P0 SYNCS.PHASECHK.TRANS64 P0, [R0+URZ], R229 ;  /* 0x000000e5000085a7 */ /* 0x000724000800007f */
[----:B---3--:R3:W5:Y:S02]  /*fe80*/  LDL.LU R0, [R1+0x84] ;  /* 0x0000840001007983 */ /* 0x0087640000300800 */
[----:B---34-:R-:W-:Y:S05]  /*fe90*/  @!P0 BRA `(.L_x_23) ;  /* 0xfffffffc00e48947 */ /* 0x018fea000383ffff */
[----:B------:R-:W-:Y:S05]  /*fea0*/  BRA `(.L_x_22) ;  /* 0xffffff2c00ac7947 */ /* 0x000fea000383ffff */
.L_x_298:
[----:B------:R-:W-:Y:S01]  /*feb0*/  BSSY B1, `(.L_x_316) ;  /* 0x0000006000017945 */ /* 0x000fe20003800000 */
[----:B------:R-:W-:-:S07]  /*fec0*/  IMAD.MOV.U32 R2, RZ, RZ, -0x1 ;  /* 0xffffffffff027424 */ /* 0x000fce00078e00ff */
[----:B------:R-:W-:Y:S05]  /*fed0*/  WARPSYNC.COLLECTIVE R2, `(.L_x_317) ;  /* 0x00000000020c7348 */ /* 0x000fea0003c00000 */
[----:B------:R-:W-:Y:S02]  /*fee0*/  ELECT P1, UR62, PT ;  /* 0x00000000003e782f */ /* 0x000fe40003820000 */
[----:B------:R-:W-:Y:S01]  /*fef0*/  MOV R2, UR62 ;  /* 0x0000003e00027c02 */ /* 0x000fe20008000f00 */
[----:B------:R-:W-:Y:S10]  /*ff00*/  ENDCOLLECTIVE ;  /* 0x000000000000791b */ /* 0x000ff40003800000 */
.L_x_317:
[----:B------:R-:W-:Y:S05]  /*ff10*/  BSYNC B1 ;  /* 0x0000000000017941 */ /* 0x000fea0003800000 */
.L_x_316:
[----:B------:R-:W-:Y:S05]  /*ff20*/  BRA `(.L_x_318) ;  /* 0xfffffff000607947 */ /* 0x000fea000383ffff */
.L_x_301:
[----:B-1----:R1:W2:Y:S02]  /*ff30*/  SYNCS.PHASECHK.TRANS64.TRYWAIT P1, [R13+URZ+0x10], R4 ;  /* 0x000010040d0075a7 */ /* 0x0022a4000802017f */
[----:B--2---:R-:W-:Y:S05]  /*ff40*/  @!P1 NANOSLEEP.SYNCS 0x989680 ;  /* 0x009896800000995d */ /* 0x004fea0003900000 */
[----:B------:R-:W2:Y:S02]  /*ff50*/  @!P1 SYNCS.PHASECHK.TRANS64 P1, [R13+URZ+0x10], R4 ;  /* 0x000010040d0095a7 */ /* 0x000ea4000802007f */
[----:B--2---:R-:W-:Y:S05]  /*ff60*/  @!P1 BRA `(.L_x_301) ;  /* 0xfffffffc00f09947 */ /* 0x004fea000383ffff */
[----:B------:R-:W-:Y:S05]  /*ff70*/  BRA `(.L_x_319) ;  /* 0xfffffff000947947 */ /* 0x000fea000383ffff */
.L_x_310:
[----:B------:R-:W-:Y:S01]  /*ff80*/  BSSY B0, `(.L_x_320) ;  /* 0x0000006000007945 */ /* 0x000fe20003800000 */
[----:B------:R-:W-:-:S07]  /*ff90*/  IMAD.MOV.U32 R2, RZ, RZ, -0x1 ;  /* 0xffffffffff027424 */ /* 0x000fce00078e00ff */
[----:B------:R-:W-:Y:S05]  /*ffa0*/  WARPSYNC.COLLECTIVE R2, `(.L_x_321) ;  /* 0x00000000020c7348 */ /* 0x000fea0003c00000 */
[----:B------:R-:W-:Y:S02]  /*ffb0*/  ELECT P1, UR62, PT ;  /* 0x00000000003e782f */ /* 0x000fe40003820000 */
[----:B------:R-:W-:Y:S01]  /*ffc0*/  MOV R2, UR62 ;  /* 0x0000003e00027c02 */ /* 0x000fe20008000f00 */
[----:B------:R-:W-:Y:S10]  /*ffd0*/  ENDCOLLECTIVE ;  /* 0x000000000000791b */ /* 0x000ff40003800000 */
.L_x_321:
[----:B------:R-:W-:Y:S05]  /*ffe0*/  BSYNC B0 ;  /* 0x0000000000007941 */ /* 0x000fea0003800000 */
.L_x_320:
[----:B------:R-:W-:Y:S01]  /*fff0*/  PLOP3.LUT P0, PT, P1, PT, PT, 0x80, 0x0 ;  /* 0x000000000000781c */ /* 0x000fe20000f0f070 */
[----:B------:R-:W-:-:S12]  /*10000*/  BRA `(.L_x_322) ;  /* 0xfffffffc00007947 */ /* 0x000fd8000383ffff */
.L_x_314:
[----:B0-----:R0:W1:Y:S02]  /*10010*/  SYNCS.PHASECHK.TRANS64.TRYWAIT P0, [R7+URZ], R2 ;  /* 0x00000002070075a7 */ /* 0x001064000800017f */
[----:B-1----:R-:W-:Y:S05]  /*10020*/  @!P0 NANOSLEEP.SYNCS 0x989680 ;  /* 0x009896800000895d */ /* 0x002fea0003900000 */
[----:B------:R-:W1:Y:S02]  /*10030*/  @!P0 SYNCS.PHASECHK.TRANS64 P0, [R7+URZ], R2 ;  /* 0x00000002070085a7 */ /* 0x000e64000800007f */
[----:B-1----:R-:W-:Y:S05]  /*10040*/  @!P0 BRA `(.L_x_314) ;  /* 0xfffffffc00f08947 */ /* 0x002fea000383ffff */
[----:B------:R-:W-:Y:S05]  /*10050*/  BRA `(.L_x_323) ;  /* 0xfffffffc003c7947 */ /* 0x000fea000383ffff */
.L_x_324:
[----:B------:R-:W-:-:S00]  /*10060*/  BRA `(.L_x_324) ;  /* 0xfffffffc00fc7947 */ /* 0x000fc0000383ffff */
[----:B------:R-:W-:-:S00]  /*10070*/  NOP ;  /* 0x0000000000007918 */ /* 0x000fc00000000000 */
        /* <DEDUP_REMOVED lines=8> */
.L_x_325:


//--------------------- .nv.shared._ZN7cutlass13device_kernelINS_4gemm6kernel13GemmUniversalIN4cute5tupleIJiiiiEEENS1_10collective13CollectiveMmaINS1_37MainloopSm90TmaGmmaWarpSpecializedFP8ILi2ENS5_IJNS4_1CILi1EEESB_SB_EEENS1_35KernelTmaWarpSpecializedCooperativeEEENS5_IJNSA_ILi128EEENSA_ILi256EEENSA_ILi64EEEEEENS_12float_e4m3_tENS5_IJlSB_lEEESJ_SK_NS4_8TiledMMAINS4_8MMA_AtomIJNS4_4SM904GMMA31MMA_64x256x32_F32E4M3E4M3_SS_TNILNSO_7ScaleInE1ELSQ_1EEEEEENS4_6LayoutINS5_IJNSA_ILi2EEESB_SB_EEENS5_IJSB_NSA_ILi0EEESW_EEEEENS5_IJNS4_10UnderscoreESZ_SZ_EEEEENS4_13SM90_TMA_LOADENS4_14ComposedLayoutINS4_7SwizzleILi2ELi4ELi3EEENS4_18smem_ptr_flag_bitsILi8EEENST_INS5_IJNSA_ILi8EEESH_EEENS5_IJSH_SB_EEEEEEEvNS4_8identityES12_S1C_vS1D_EENS_8epilogue10collective6detail29Sm90TmaWarpSpecializedAdapterINS1G_15DefaultEpilogueISJ_SK_SK_NS1F_6thread17LinearCombinationISJ_Li1EffLNS1K_9ScaleType4KindE0ELNS_15FloatRoundStyleE2ESJ_EENS1_15EpilogueDefaultEEEEEvvEEEEvNT_6ParamsE --------------------------
	.section	.nv.shared._ZN7cutlass13device_kernelINS_4gemm6kernel13GemmUniversalIN4cute5tupleIJiiiiEEENS1_10collective13CollectiveMmaINS1_37MainloopSm90TmaGmmaWarpSpecializedFP8ILi2ENS5_IJNS4_1CILi1EEESB_SB_EEENS1_35KernelTmaWarpSpecializedCooperativeEEENS5_IJNSA_ILi128EEENSA_ILi256EEENSA_ILi64EEEEEENS_12float_e4m3_tENS5_IJlSB_lEEESJ_SK_NS4_8TiledMMAINS4_8MMA_AtomIJNS4_4SM904GMMA31MMA_64x256x32_F32E4M3E4M3_SS_TNILNSO_7ScaleInE1ELSQ_1EEEEEENS4_6LayoutINS5_IJNSA_ILi2EEESB_SB_EEENS5_IJSB_NSA_ILi0EEESW_EEEEENS5_IJNS4_10UnderscoreESZ_SZ_EEEEENS4_13SM90_TMA_LOADENS4_14ComposedLayoutINS4_7SwizzleILi2ELi4ELi3EEENS4_18smem_ptr_flag_bitsILi8EEENST_INS5_IJNSA_ILi8EEESH_EEENS5_IJSH_SB_EEEEEEEvNS4_8identityES12_S1C_vS1D_EENS_8epilogue10collective6detail29Sm90TmaWarpSpecializedAdapterINS1G_15DefaultEpilogueISJ_SK_SK_NS1F_6thread17LinearCombinationISJ_Li1EffLNS1K_9ScaleType4KindE0ELNS_15FloatRoundStyleE2ESJ_EENS1_15EpilogueDefaultEEEEEvvEEEEvNT_6ParamsE,"aw",@nobits
	.sectionflags	@""
	.align	16
	.zero		1024


//--------------------- .nv.shared.reserved.0     --------------------------
	.section	.nv.shared.reserved.0,"aw",@nobits
	.weak		__nv_reservedSMEM_offset_0_alias
	.size		__nv_reservedSMEM_offset_0_alias, 0, 0
	.other		__nv_reservedSMEM_offset_0_alias,@"STO_CUDA_RESERVED_SHARED STV_DEFAULT"
__nv_reservedSMEM_offset_0_alias:
	.zero		0


//--------------------- .nv.global                --------------------------
	.section	.nv.global,"aw",@nobits
.nv.global:
	.type		_ZN40_INTERNAL_612395a9_4_k_cu_89c49dc9_273194cute1_E,@object
	.size		_ZN40_INTERNAL_612395a9_4_k_cu_89c49dc9_273194cute1_E,(_ZN40_INTERNAL_612395a9_4_k_cu_89c49dc9_273194cuda3std3__45__cpo6cbeginE - _ZN40_INTERNAL_612395a9_4_k_cu_89c49dc9_273194cute1_E)
_ZN40_INTERNAL_612395a9_4_k_cu_89c49dc9_273194cute1_E:
	.zero		1
	.type		_ZN40_INTERNAL_612395a9_4_k_cu_89c49dc9_273194cuda3std3__45__cpo6cbeginE,@object
	.size		_ZN40_INTERNAL_612395a9_4_k_cu_89c49dc9_273194cuda3std3__45__cpo6cbeginE,(_ZN40_INTERNAL_612395a9_4_k_cu_89c49dc9_273194cuda3std3__48in_placeE - _ZN40_INTERNAL_612395a9_4_k_cu_89c49dc9_273194cuda3std3__45__cpo6cbeginE)
_ZN40_INTERNAL_612395a9_4_k_cu_89c49dc9_273194cuda3std3__45__cpo6cbeginE:
	.zero		1
	.type		_ZN40_INTERNAL_612395a9_4_k_cu_89c49dc9_273194cuda3std3__48in_placeE,@object
	.size		_ZN40_INTERNAL_612395a9_4_k_cu_89c49dc9_273194cuda3std3__48in_placeE,(_ZN40_INTERNAL_612395a9_4_k_cu_89c49dc9_273194cuda3std6ranges3__45__cpo9iter_moveE - _ZN40_INTERNAL_612395a9_4_k_cu_89c49dc9_273194cuda3std3__48in_placeE)
_ZN40_INTERNAL_612395a9_4_k_cu_89c49dc9_273194cuda3std3__48in_placeE:
	.zero		1
	.type		_ZN40_INTERNAL_612395a9_4_k_cu_89c49dc9_273194cuda3std6ranges3__45__cpo9iter_moveE,@object
	.size		_ZN40_INTERNAL_612395a9_4_k_cu_89c49dc9_273194cuda3std6ranges3__45__cpo9iter_moveE,(_ZN40_INTERNAL_612395a9_4_k_cu_89c49dc9_273194cuda3std3__45__cpo5beginE - _ZN40_INTERNAL_612395a9_4_k_cu_89c49dc9_273194cuda3std6ranges3__45__cpo9iter_moveE)
_ZN40_INTERNAL_612395a9_4_k_cu_89c49dc9_273194cuda3std6ranges3__45__cpo9iter_moveE:
	.zero		1
	.type		_ZN40_INTERNAL_612395a9_4_k_cu_89c49dc9_273194cuda3std3__45__cpo5beginE,@object
	.size		_ZN40_INTERNAL_612395a9_4_k_cu_89c49dc9_273194cuda3std3__45__cpo5beginE,(_ZN40_INTERNAL_612395a9_4_k_cu_89c49dc9_273194cuda3std3__442_GLOBAL__N__612395a9_4_k_cu_89c49dc9_273196ignoreE - _ZN40_INTERNAL_612395a9_4_k_cu_89c49dc9_273194cuda3std3__45__cpo5beginE)
_ZN40_INTERNAL_612395a9_4_k_cu_89c49dc9_273194cuda3std3__45__cpo5beginE:
	.zero		1
	.type		_ZN40_INTERNAL_612395a9_4_k_cu_89c49dc9_273194cuda3std3__442_GLOBAL__N__612395a9_4_k_cu_89c49dc9_273196ignoreE,@object
	.size		_ZN40_INTERNAL_612395a9_4_k_cu_89c49dc9_273194cuda3std3__442_GLOBAL__N__612395a9_4_k_cu_89c49dc9_273196ignoreE,(_ZN40_INTERNAL_612395a9_4_k_cu_89c49dc9_273194cute7productE - _ZN40_INTERNAL_612395a9_4_k_cu_89c49dc9_273194cuda3std3__442_GLOBAL__N__612395a9_4_k_cu_89c49dc9_273196ignoreE)
_ZN40_INTERNAL_612395a9_4_k_cu_89c49dc9_273194cuda3std3__442_GLOBAL__N__612395a9_4_k_cu_89c49dc9_273196ignoreE:
	.zero		1
	.type		_ZN40_INTERNAL_612395a9_4_k_cu_89c49dc9_273194cute7productE,@object
	.size		_ZN40_INTERNAL_612395a9_4_k_cu_89c49dc9_273194cute7productE,(_ZN40_INTERNAL_612395a9_4_k_cu_89c49dc9_273194cuda3std3__45__cpo3endE - _ZN40_INTERNAL_612395a9_4_k_cu_89c49dc9_273194cute7productE)
_ZN40_INTERNAL_612395a9_4_k_cu_89c49dc9_273194cute7productE:
	.zero		1
	.type		_ZN40_INTERNAL_612395a9_4_k_cu_89c49dc9_273194cuda3std3__45__cpo3endE,@object
	.size		_ZN40_INTERNAL_612395a9_4_k_cu_89c49dc9_273194cuda3std3__45__cpo3endE,(_ZN40_INTERNAL_612395a9_4_k_cu_89c49dc9_273194cuda3std3__419piecewise_constructE - _ZN40_INTERNAL_612395a9_4_k_cu_89c49dc9_273194cuda3std3__45__cpo3endE)
_ZN40_INTERNAL_612395a9_4_k_cu_89c49dc9_273194cuda3std3__45__cpo3endE:
	.zero		1
	.type		_ZN40_INTERNAL_612395a9_4_k_cu_89c49dc9_273194cuda3std3__419piecewise_constructE,@object
	.size		_ZN40_INTERNAL_612395a9_4_k_cu_89c49dc9_273194cuda3std3__419piecewise_constructE,(_ZN40_INTERNAL_612395a9_4_k_cu_89c49dc9_273194cuda3std3__45__cpo4cendE - _ZN40_INTERNAL_612395a9_4_k_cu_89c49dc9_273194cuda3std3__419piecewise_constructE)
_ZN40_INTERNAL_612395a9_4_k_cu_89c49dc9_273194cuda3std3__419piecewise_constructE:
	.zero		1
	.type		_ZN40_INTERNAL_612395a9_4_k_cu_89c49dc9_273194cuda3std3__45__cpo4cendE,@object
	.size		_ZN40_INTERNAL_612395a9_4_k_cu_89c49dc9_273194cuda3std3__45__cpo4cendE,(_ZN40_INTERNAL_612395a9_4_k_cu_89c49dc9_273194cuda3std6ranges3__45__cpo4swapE - _ZN40_INTERNAL_612395a9_4_k_cu_89c49dc9_273194cuda3std3__45__cpo4cendE)
_ZN40_INTERNAL_612395a9_4_k_cu_89c49dc9_273194cuda3std3__45__cpo4cendE:
	.zero		1
	.type		_ZN40_INTERNAL_612395a9_4_k_cu_89c49dc9_273194cuda3std6ranges3__45__cpo4swapE,@object
	.size		_ZN40_INTERNAL_612395a9_4_k_cu_89c49dc9_273194cuda3std6ranges3__45__cpo4swapE,(.L_7 - _ZN40_INTERNAL_612395a9_4_k_cu_89c49dc9_273194cuda3std6ranges3__45__cpo4swapE)
_ZN40_INTERNAL_612395a9_4_k_cu_89c49dc9_273194cuda3std6ranges3__45__cpo4swapE:
	.zero		1
.L_7:


//--------------------- .nv.constant0._ZN7cutlass13device_kernelINS_4gemm6kernel13GemmUniversalIN4cute5tupleIJiiiiEEENS1_10collective13CollectiveMmaINS1_37MainloopSm90TmaGmmaWarpSpecializedFP8ILi2ENS5_IJNS4_1CILi1EEESB_SB_EEENS1_35KernelTmaWarpSpecializedCooperativeEEENS5_IJNSA_ILi128EEENSA_ILi256EEENSA_ILi64EEEEEENS_12float_e4m3_tENS5_IJlSB_lEEESJ_SK_NS4_8TiledMMAINS4_8MMA_AtomIJNS4_4SM904GMMA31MMA_64x256x32_F32E4M3E4M3_SS_TNILNSO_7ScaleInE1ELSQ_1EEEEEENS4_6LayoutINS5_IJNSA_ILi2EEESB_SB_EEENS5_IJSB_NSA_ILi0EEESW_EEEEENS5_IJNS4_10UnderscoreESZ_SZ_EEEEENS4_13SM90_TMA_LOADENS4_14ComposedLayoutINS4_7SwizzleILi2ELi4ELi3EEENS4_18smem_ptr_flag_bitsILi8EEENST_INS5_IJNSA_ILi8EEESH_EEENS5_IJSH_SB_EEEEEEEvNS4_8identityES12_S1C_vS1D_EENS_8epilogue10collective6detail29Sm90TmaWarpSpecializedAdapterINS1G_15DefaultEpilogueISJ_SK_SK_NS1F_6thread17LinearCombinationISJ_Li1EffLNS1K_9ScaleType4KindE0ELNS_15FloatRoundStyleE2ESJ_EENS1_15EpilogueDefaultEEEEEvvEEEEvNT_6ParamsE --------------------------
	.section	.nv.constant0._ZN7cutlass13device_kernelINS_4gemm6kernel13GemmUniversalIN4cute5tupleIJiiiiEEENS1_10collective13CollectiveMmaINS1_37MainloopSm90TmaGmmaWarpSpecializedFP8ILi2ENS5_IJNS4_1CILi1EEESB_SB_EEENS1_35KernelTmaWarpSpecializedCooperativeEEENS5_IJNSA_ILi128EEENSA_ILi256EEENSA_ILi64EEEEEENS_12float_e4m3_tENS5_IJlSB_lEEESJ_SK_NS4_8TiledMMAINS4_8MMA_AtomIJNS4_4SM904GMMA31MMA_64x256x32_F32E4M3E4M3_SS_TNILNSO_7ScaleInE1ELSQ_1EEEEEENS4_6LayoutINS5_IJNSA_ILi2EEESB_SB_EEENS5_IJSB_NSA_ILi0EEESW_EEEEENS5_IJNS4_10UnderscoreESZ_SZ_EEEEENS4_13SM90_TMA_LOADENS4_14ComposedLayoutINS4_7SwizzleILi2ELi4ELi3EEENS4_18smem_ptr_flag_bitsILi8EEENST_INS5_IJNSA_ILi8EEESH_EEENS5_IJSH_SB_EEEEEEEvNS4_8identityES12_S1C_vS1D_EENS_8epilogue10collective6detail29Sm90TmaWarpSpecializedAdapterINS1G_15DefaultEpilogueISJ_SK_SK_NS1F_6thread17LinearCombinationISJ_Li1EffLNS1K_9ScaleType4KindE0ELNS_15FloatRoundStyleE2ESJ_EENS1_15EpilogueDefaultEEEEEvvEEEEvNT_6ParamsE,"a",@progbits
	.sectionflags	@""
	.align	4
.nv.constant0._ZN7cutlass13device_kernelINS_4gemm6kernel13GemmUniversalIN4cute5tupleIJiiiiEEENS1_10collective13CollectiveMmaINS1_37MainloopSm90TmaGmmaWarpSpecializedFP8ILi2ENS5_IJNS4_1CILi1EEESB_SB_EEENS1_35KernelTmaWarpSpecializedCooperativeEEENS5_IJNSA_ILi128EEENSA_ILi256EEENSA_ILi64EEEEEENS_12float_e4m3_tENS5_IJlSB_lEEESJ_SK_NS4_8TiledMMAINS4_8MMA_AtomIJNS4_4SM904GMMA31MMA_64x256x32_F32E4M3E4M3_SS_TNILNSO_7ScaleInE1ELSQ_1EEEEEENS4_6LayoutINS5_IJNSA_ILi2EEESB_SB_EEENS5_IJSB_NSA_ILi0EEESW_EEEEENS5_IJNS4_10UnderscoreESZ_SZ_EEEEENS4_13SM90_TMA_LOADENS4_14ComposedLayoutINS4_7SwizzleILi2ELi4ELi3EEENS4_18smem_ptr_flag_bitsILi8EEENST_INS5_IJNSA_ILi8EEESH_EEENS5_IJSH_SB_EEEEEEEvNS4_8identityES12_S1C_vS1D_EENS_8epilogue10collective6detail29Sm90TmaWarpSpecializedAdapterINS1G_15DefaultEpilogueISJ_SK_SK_NS1F_6thread17LinearCombinationISJ_Li1EffLNS1K_9ScaleType4KindE0ELNS_15FloatRoundStyleE2ESJ_EENS1_15EpilogueDefaultEEEEEvvEEEEvNT_6ParamsE:
	.zero		1664


//--------------------- SYMBOLS --------------------------

	.type		.nv.reservedSmem.offset0,@object
	.size		.nv.reservedSmem.offset0,0x4
